	.target	sm_90a

	.elftype	@"ET_EXEC"


//--------------------- .note.nv.tkinfo           --------------------------
	.section	.note.nv.tkinfo,"",@"SHT_NOTE"
	.sectionflags	@"SHF_NOTE_NV_TKINFO"
	.tkinfo
        /*0018*/ 	.word	0x00000002
        /*0030*/ 	.string	""
        /*0030*/ 	.string	"ptxas"
        /*0030*/ 	.string	"Cuda compilation tools, release 13.0, V13.0.88"
        /*0030*/ 	.string	"Build cuda_13.0.r13.0/compiler.36424714_0"
        /*0030*/ 	.string	"-arch sm_90a -m 64 "



//--------------------- .note.nv.cuinfo           --------------------------
	.section	.note.nv.cuinfo,"",@"SHT_NOTE"
	.sectionflags	@"SHF_NOTE_NV_CUINFO"
        /*0018*/ 	.short	0x0002
        /*001a*/ 	.short	0x005a
        /*001c*/ 	.short	0x0082
	.zero		2


//--------------------- .nv.info                  --------------------------
	.section	.nv.info,"",@"SHT_CUDA_INFO"
	.align	4


	//----- nvinfo : EIATTR_REGCOUNT
	.align		4
        /*0000*/ 	.byte	0x04, 0x2f
        /*0002*/ 	.short	(.L_15 - .L_14)
	.align		4
.L_14:
        /*0004*/ 	.word	index@(_ZN7cutlass13device_kernelINS_4gemm6kernel13GemmUniversalIN4cute5tupleIJiiiiEEENS1_10collective13CollectiveMmaINS1_34MainloopSm90TmaGmmaWarpSpecializedILi18ENS5_IJNS4_1CILi1EEENSA_ILi2EEESB_EEENS1_35KernelTmaWarpSpecializedCooperativeEEENS5_IJNSA_ILi128EEENSA_ILi64EEENSA_ILi32EEEEEENS_6half_tENS5_IJlSB_lEEESK_SL_NS4_8TiledMMAINS4_8MMA_AtomIJNS4_4SM904GMMA25MMA_64x64x16_F32F16F16_SSILNSP_5MajorE0ELSR_0ELNSP_7ScaleInE1ELSS_1EEEEEENS4_6LayoutINS5_IJSC_SB_SB_EEENS5_IJSB_NSA_ILi0EEESX_EEEEENS5_IJNS4_10UnderscoreES10_S10_EEEEENS4_23SM90_TMA_LOAD_MULTICASTENS4_14ComposedLayoutINS4_7SwizzleILi2ELi4ELi3EEENS4_18smem_ptr_flag_bitsILi16EEENSV_INS5_IJNSA_ILi8EEESI_EEENS5_IJSI_SB_EEEEEEEvNS4_8identityENS4_13SM90_TMA_LOADES1D_vS1E_EENS_8epilogue10collective6detail29Sm90TmaWarpSpecializedAdapterINS1I_15DefaultEpilogueISK_SL_SL_NS1H_6thread17LinearCombinationISK_Li1EffLNS1M_9ScaleType4KindE0ELNS_15FloatRoundStyleE2ESK_EENS1_15EpilogueDefaultEEEEEvvEEEEvNT_6ParamsE)
        /*0008*/ 	.word	0x000000a8


	//----- nvinfo : EIATTR_FRAME_SIZE
	.align		4
.L_15:
        /*000c*/ 	.byte	0x04, 0x11
        /*000e*/ 	.short	(.L_17 - .L_16)
	.align		4
.L_16:
        /*0010*/ 	.word	index@(_ZN7cutlass13device_kernelINS_4gemm6kernel13GemmUniversalIN4cute5tupleIJiiiiEEENS1_10collective13CollectiveMmaINS1_34MainloopSm90TmaGmmaWarpSpecializedILi18ENS5_IJNS4_1CILi1EEENSA_ILi2EEESB_EEENS1_35KernelTmaWarpSpecializedCooperativeEEENS5_IJNSA_ILi128EEENSA_ILi64EEENSA_ILi32EEEEEENS_6half_tENS5_IJlSB_lEEESK_SL_NS4_8TiledMMAINS4_8MMA_AtomIJNS4_4SM904GMMA25MMA_64x64x16_F32F16F16_SSILNSP_5MajorE0ELSR_0ELNSP_7ScaleInE1ELSS_1EEEEEENS4_6LayoutINS5_IJSC_SB_SB_EEENS5_IJSB_NSA_ILi0EEESX_EEEEENS5_IJNS4_10UnderscoreES10_S10_EEEEENS4_23SM90_TMA_LOAD_MULTICASTENS4_14ComposedLayoutINS4_7SwizzleILi2ELi4ELi3EEENS4_18smem_ptr_flag_bitsILi16EEENSV_INS5_IJNSA_ILi8EEESI_EEENS5_IJSI_SB_EEEEEEEvNS4_8identityENS4_13SM90_TMA_LOADES1D_vS1E_EENS_8epilogue10collective6detail29Sm90TmaWarpSpecializedAdapterINS1I_15DefaultEpilogueISK_SL_SL_NS1H_6thread17LinearCombinationISK_Li1EffLNS1M_9ScaleType4KindE0ELNS_15FloatRoundStyleE2ESK_EENS1_15EpilogueDefaultEEEEEvvEEEEvNT_6ParamsE)
        /*0014*/ 	.word	0x00000000


	//----- nvinfo : EIATTR_MIN_STACK_SIZE
	.align		4
.L_17:
        /*0018*/ 	.byte	0x04, 0x12
        /*001a*/ 	.short	(.L_19 - .L_18)
	.align		4
.L_18:
        /*001c*/ 	.word	index@(_ZN7cutlass13device_kernelINS_4gemm6kernel13GemmUniversalIN4cute5tupleIJiiiiEEENS1_10collective13CollectiveMmaINS1_34MainloopSm90TmaGmmaWarpSpecializedILi18ENS5_IJNS4_1CILi1EEENSA_ILi2EEESB_EEENS1_35KernelTmaWarpSpecializedCooperativeEEENS5_IJNSA_ILi128EEENSA_ILi64EEENSA_ILi32EEEEEENS_6half_tENS5_IJlSB_lEEESK_SL_NS4_8TiledMMAINS4_8MMA_AtomIJNS4_4SM904GMMA25MMA_64x64x16_F32F16F16_SSILNSP_5MajorE0ELSR_0ELNSP_7ScaleInE1ELSS_1EEEEEENS4_6LayoutINS5_IJSC_SB_SB_EEENS5_IJSB_NSA_ILi0EEESX_EEEEENS5_IJNS4_10UnderscoreES10_S10_EEEEENS4_23SM90_TMA_LOAD_MULTICASTENS4_14ComposedLayoutINS4_7SwizzleILi2ELi4ELi3EEENS4_18smem_ptr_flag_bitsILi16EEENSV_INS5_IJNSA_ILi8EEESI_EEENS5_IJSI_SB_EEEEEEEvNS4_8identityENS4_13SM90_TMA_LOADES1D_vS1E_EENS_8epilogue10collective6detail29Sm90TmaWarpSpecializedAdapterINS1I_15DefaultEpilogueISK_SL_SL_NS1H_6thread17LinearCombinationISK_Li1EffLNS1M_9ScaleType4KindE0ELNS_15FloatRoundStyleE2ESK_EENS1_15EpilogueDefaultEEEEEvvEEEEvNT_6ParamsE)
        /*0020*/ 	.word	0x00000000
.L_19:


//--------------------- .nv.compat                --------------------------
	.section	.nv.compat,"",@"SHT_CUDA_COMPAT_INFO"
	.align	4
        /*0000*/ 	.byte	0x02, 0x09, 0x01, 0x00, 0x02, 0x02, 0x04, 0x00, 0x02, 0x05, 0x05, 0x00, 0x03, 0x07, 0x01, 0x01
        /*0010*/ 	.byte	0x02, 0x03, 0x01, 0x00, 0x02, 0x06, 0x01, 0x00, 0x04, 0x0b, 0x08, 0x00, 0x00, 0x00, 0x00, 0x00
        /*0020*/ 	.byte	0x00, 0x00, 0x00, 0x00


//--------------------- .nv.info._ZN7cutlass13device_kernelINS_4gemm6kernel13GemmUniversalIN4cute5tupleIJiiiiEEENS1_10collective13CollectiveMmaINS1_34MainloopSm90TmaGmmaWarpSpecializedILi18ENS5_IJNS4_1CILi1EEENSA_ILi2EEESB_EEENS1_35KernelTmaWarpSpecializedCooperativeEEENS5_IJNSA_ILi128EEENSA_ILi64EEENSA_ILi32EEEEEENS_6half_tENS5_IJlSB_lEEESK_SL_NS4_8TiledMMAINS4_8MMA_AtomIJNS4_4SM904GMMA25MMA_64x64x16_F32F16F16_SSILNSP_5MajorE0ELSR_0ELNSP_7ScaleInE1ELSS_1EEEEEENS4_6LayoutINS5_IJSC_SB_SB_EEENS5_IJSB_NSA_ILi0EEESX_EEEEENS5_IJNS4_10UnderscoreES10_S10_EEEEENS4_23SM90_TMA_LOAD_MULTICASTENS4_14ComposedLayoutINS4_7SwizzleILi2ELi4ELi3EEENS4_18smem_ptr_flag_bitsILi16EEENSV_INS5_IJNSA_ILi8EEESI_EEENS5_IJSI_SB_EEEEEEEvNS4_8identityENS4_13SM90_TMA_LOADES1D_vS1E_EENS_8epilogue10collective6detail29Sm90TmaWarpSpecializedAdapterINS1I_15DefaultEpilogueISK_SL_SL_NS1H_6thread17LinearCombinationISK_Li1EffLNS1M_9ScaleType4KindE0ELNS_15FloatRoundStyleE2ESK_EENS1_15EpilogueDefaultEEEEEvvEEEEvNT_6ParamsE --------------------------
	.section	.nv.info._ZN7cutlass13device_kernelINS_4gemm6kernel13GemmUniversalIN4cute5tupleIJiiiiEEENS1_10collective13CollectiveMmaINS1_34MainloopSm90TmaGmmaWarpSpecializedILi18ENS5_IJNS4_1CILi1EEENSA_ILi2EEESB_EEENS1_35KernelTmaWarpSpecializedCooperativeEEENS5_IJNSA_ILi128EEENSA_ILi64EEENSA_ILi32EEEEEENS_6half_tENS5_IJlSB_lEEESK_SL_NS4_8TiledMMAINS4_8MMA_AtomIJNS4_4SM904GMMA25MMA_64x64x16_F32F16F16_SSILNSP_5MajorE0ELSR_0ELNSP_7ScaleInE1ELSS_1EEEEEENS4_6LayoutINS5_IJSC_SB_SB_EEENS5_IJSB_NSA_ILi0EEESX_EEEEENS5_IJNS4_10UnderscoreES10_S10_EEEEENS4_23SM90_TMA_LOAD_MULTICASTENS4_14ComposedLayoutINS4_7SwizzleILi2ELi4ELi3EEENS4_18smem_ptr_flag_bitsILi16EEENSV_INS5_IJNSA_ILi8EEESI_EEENS5_IJSI_SB_EEEEEEEvNS4_8identityENS4_13SM90_TMA_LOADES1D_vS1E_EENS_8epilogue10collective6detail29Sm90TmaWarpSpecializedAdapterINS1I_15DefaultEpilogueISK_SL_SL_NS1H_6thread17LinearCombinationISK_Li1EffLNS1M_9ScaleType4KindE0ELNS_15FloatRoundStyleE2ESK_EENS1_15EpilogueDefaultEEEEEvvEEEEvNT_6ParamsE,"",@"SHT_CUDA_INFO"
	.sectionflags	@""
	.align	4


	//----- nvinfo : EIATTR_CUDA_API_VERSION
	.align		4
        /*0000*/ 	.byte	0x04, 0x37
        /*0002*/ 	.short	(.L_21 - .L_20)
.L_20:
        /*0004*/ 	.word	0x00000082


	//----- nvinfo : EIATTR_KPARAM_INFO
	.align		4
.L_21:
        /*0008*/ 	.byte	0x04, 0x17
        /*000a*/ 	.short	(.L_23 - .L_22)
.L_22:
        /*000c*/ 	.word	0x00000000
        /*0010*/ 	.short	0x0000
        /*0012*/ 	.short	0x0070
        /*0014*/ 	.byte	0x00, 0xf0, 0x01, 0x10


	//----- nvinfo : EIATTR_SPARSE_MMA_MASK
	.align		4
.L_23:
        /*0018*/ 	.byte	0x03, 0x50
        /*001a*/ 	.short	0x0000


	//----- nvinfo : EIATTR_MAXREG_COUNT
	.align		4
        /*001c*/ 	.byte	0x03, 0x1b
        /*001e*/ 	.short	0x00a8


	//----- nvinfo : EIATTR_NUM_BARRIERS
	.align		4
        /*0020*/ 	.byte	0x02, 0x4c
        /*0022*/ 	.byte	0x01
	.zero		1


	//----- nvinfo : EIATTR_EXTERNS
	.align		4
        /*0024*/ 	.byte	0x04, 0x0f
        /*0026*/ 	.short	(.L_25 - .L_24)


	//   ....[0]....
	.align		4
.L_24:
        /*0028*/ 	.word	index@(__assertfail)


	//----- nvinfo : EIATTR_MERCURY_ISA_VERSION
	.align		4
.L_25:
        /*002c*/ 	.byte	0x03, 0x5f
        /*002e*/ 	.short	0x0101


	//----- nvinfo : EIATTR_INT_WARP_WIDE_INSTR_OFFSETS
	.align		4
        /*0030*/ 	.byte	0x04, 0x31
        /*0032*/ 	.short	(.L_27 - .L_26)


	//   ....[0]....
.L_26:
        /*0034*/ 	.word	0x00000660


	//   ....[1]....
        /*0038*/ 	.word	0x00000680


	//   ....[2]....
        /*003c*/ 	.word	0x00000830


	//----- nvinfo : EIATTR_COOP_GROUP_MASK_REGIDS
	.align		4
.L_27:
        /*0040*/ 	.byte	0x04, 0x29
        /*0042*/ 	.short	(.L_29 - .L_28)


	//   ....[0]....
.L_28:
        /*0044*/ 	.word	0xffffffff


	//   ....[1]....
        /*0048*/ 	.word	0xffffffff


	//   ....[2]....
        /*004c*/ 	.word	0xffffffff


	//   ....[3]....
        /*0050*/ 	.word	0xffffffff


	//   ....[4]....
        /*0054*/ 	.word	0xffffffff


	//   ....[5]....
        /*0058*/ 	.word	0xffffffff


	//----- nvinfo : EIATTR_COOP_GROUP_INSTR_OFFSETS
	.align		4
.L_29:
        /*005c*/ 	.byte	0x04, 0x28
        /*005e*/ 	.short	(.L_31 - .L_30)


	//   ....[0]....
.L_30:
        /*0060*/ 	.word	0x00000060


	//   ....[1]....
        /*0064*/ 	.word	0x00000070


	//   ....[2]....
        /*0068*/ 	.word	0x00000130


	//   ....[3]....
        /*006c*/ 	.word	0x000004b0


	//   ....[4]....
        /*0070*/ 	.word	0x00000970


	//   ....[5]....
        /*0074*/ 	.word	0x000013b0


	//----- nvinfo : EIATTR_REG_RECONFIG
	.align		4
.L_31:
        /*0078*/ 	.byte	0x01, 0x54
	.zero		2


	//----- nvinfo : EIATTR_SYSCALL_OFFSETS
	.align		4
        /*007c*/ 	.byte	0x04, 0x46
        /*007e*/ 	.short	(.L_33 - .L_32)


	//   ....[0]....
.L_32:
        /*0080*/ 	.word	0x00001570


	//----- nvinfo : EIATTR_MBARRIER_INSTR_OFFSETS
	.align		4
.L_33:
        /*0084*/ 	.byte	0x04, 0x39
        /*0086*/ 	.short	(.L_35 - .L_34)


	//   ....[0]....
.L_34:
        /*0088*/ 	.word	0x00000250
        /*008c*/ 	.word	0x000000ff
        /*0090*/ 	.word	0x00000000
        /*0094*/ 	.short	0x0100
        /*0096*/ 	.byte	0x08
	.zero		1


	//   ....[1]....
        /*0098*/ 	.word	0x00000260
        /*009c*/ 	.word	0x000000ff
        /*00a0*/ 	.word	0x00000090
        /*00a4*/ 	.short	0x0100
        /*00a6*/ 	.byte	0x08
	.zero		1


	//   ....[2]....
        /*00a8*/ 	.word	0x00000270
        /*00ac*/ 	.word	0x000000ff
        /*00b0*/ 	.word	0x00000008
        /*00b4*/ 	.short	0x0100
        /*00b6*/ 	.byte	0x08
	.zero		1


	//   ....[3]....
        /*00b8*/ 	.word	0x00000280
        /*00bc*/ 	.word	0x000000ff
        /*00c0*/ 	.word	0x00000098
        /*00c4*/ 	.short	0x0100
        /*00c6*/ 	.byte	0x08
	.zero		1


	//   ....[4]....
        /*00c8*/ 	.word	0x00000290
        /*00cc*/ 	.word	0x000000ff
        /*00d0*/ 	.word	0x00000010
        /*00d4*/ 	.short	0x0100
        /*00d6*/ 	.byte	0x08
	.zero		1


	//   ....[5]....
        /*00d8*/ 	.word	0x000002a0
        /*00dc*/ 	.word	0x000000ff
        /*00e0*/ 	.word	0x000000a0
        /*00e4*/ 	.short	0x0100
        /*00e6*/ 	.byte	0x08
	.zero		1


	//   ....[6]....
        /*00e8*/ 	.word	0x000002b0
        /*00ec*/ 	.word	0x000000ff
        /*00f0*/ 	.word	0x00000018
        /*00f4*/ 	.short	0x0100
        /*00f6*/ 	.byte	0x08
	.zero		1


	//   ....[7]....
        /*00f8*/ 	.word	0x000002c0
        /*00fc*/ 	.word	0x000000ff
        /*0100*/ 	.word	0x000000a8
        /*0104*/ 	.short	0x0100
        /*0106*/ 	.byte	0x08
	.zero		1


	//   ....[8]....
        /*0108*/ 	.word	0x000002d0
        /*010c*/ 	.word	0x000000ff
        /*0110*/ 	.word	0x00000020
        /*0114*/ 	.short	0x0100
        /*0116*/ 	.byte	0x08
	.zero		1


	//   ....[9]....
        /*0118*/ 	.word	0x000002e0
        /*011c*/ 	.word	0x000000ff
        /*0120*/ 	.word	0x000000b0
        /*0124*/ 	.short	0x0100
        /*0126*/ 	.byte	0x08
	.zero		1


	//   ....[10]....
        /*0128*/ 	.word	0x000002f0
        /*012c*/ 	.word	0x000000ff
        /*0130*/ 	.word	0x00000028
        /*0134*/ 	.short	0x0100
        /*0136*/ 	.byte	0x08
	.zero		1


	//   ....[11]....
        /*0138*/ 	.word	0x00000300
        /*013c*/ 	.word	0x000000ff
        /*0140*/ 	.word	0x000000b8
        /*0144*/ 	.short	0x0100
        /*0146*/ 	.byte	0x08
	.zero		1


	//   ....[12]....
        /*0148*/ 	.word	0x00000310
        /*014c*/ 	.word	0x000000ff
        /*0150*/ 	.word	0x00000030
        /*0154*/ 	.short	0x0100
        /*0156*/ 	.byte	0x08
	.zero		1


	//   ....[13]....
        /*0158*/ 	.word	0x00000320
        /*015c*/ 	.word	0x000000ff
        /*0160*/ 	.word	0x000000c0
        /*0164*/ 	.short	0x0100
        /*0166*/ 	.byte	0x08
	.zero		1


	//   ....[14]....
        /*0168*/ 	.word	0x00000330
        /*016c*/ 	.word	0x000000ff
        /*0170*/ 	.word	0x00000038
        /*0174*/ 	.short	0x0100
        /*0176*/ 	.byte	0x08
	.zero		1


	//   ....[15]....
        /*0178*/ 	.word	0x00000340
        /*017c*/ 	.word	0x000000ff
        /*0180*/ 	.word	0x000000c8
        /*0184*/ 	.short	0x0100
        /*0186*/ 	.byte	0x08
	.zero		1


	//   ....[16]....
        /*0188*/ 	.word	0x00000350
        /*018c*/ 	.word	0x000000ff
        /*0190*/ 	.word	0x00000040
        /*0194*/ 	.short	0x0100
        /*0196*/ 	.byte	0x08
	.zero		1


	//   ....[17]....
        /*0198*/ 	.word	0x00000360
        /*019c*/ 	.word	0x000000ff
        /*01a0*/ 	.word	0x000000d0
        /*01a4*/ 	.short	0x0100
        /*01a6*/ 	.byte	0x08
	.zero		1


	//   ....[18]....
        /*01a8*/ 	.word	0x00000370
        /*01ac*/ 	.word	0x000000ff
        /*01b0*/ 	.word	0x00000048
        /*01b4*/ 	.short	0x0100
        /*01b6*/ 	.byte	0x08
	.zero		1


	//   ....[19]....
        /*01b8*/ 	.word	0x00000380
        /*01bc*/ 	.word	0x000000ff
        /*01c0*/ 	.word	0x000000d8
        /*01c4*/ 	.short	0x0100
        /*01c6*/ 	.byte	0x08
	.zero		1


	//   ....[20]....
        /*01c8*/ 	.word	0x00000390
        /*01cc*/ 	.word	0x000000ff
        /*01d0*/ 	.word	0x00000050
        /*01d4*/ 	.short	0x0100
        /*01d6*/ 	.byte	0x08
	.zero		1


	//   ....[21]....
        /*01d8*/ 	.word	0x000003a0
        /*01dc*/ 	.word	0x000000ff
        /*01e0*/ 	.word	0x000000e0
        /*01e4*/ 	.short	0x0100
        /*01e6*/ 	.byte	0x08
	.zero		1


	//   ....[22]....
        /*01e8*/ 	.word	0x000003b0
        /*01ec*/ 	.word	0x000000ff
        /*01f0*/ 	.word	0x00000058
        /*01f4*/ 	.short	0x0100
        /*01f6*/ 	.byte	0x08
	.zero		1


	//   ....[23]....
        /*01f8*/ 	.word	0x000003c0
        /*01fc*/ 	.word	0x000000ff
        /*0200*/ 	.word	0x000000e8
        /*0204*/ 	.short	0x0100
        /*0206*/ 	.byte	0x08
	.zero		1


	//   ....[24]....
        /*0208*/ 	.word	0x000003d0
        /*020c*/ 	.word	0x000000ff
        /*0210*/ 	.word	0x00000060
        /*0214*/ 	.short	0x0100
        /*0216*/ 	.byte	0x08
	.zero		1


	//   ....[25]....
        /*0218*/ 	.word	0x000003e0
        /*021c*/ 	.word	0x000000ff
        /*0220*/ 	.word	0x000000f0
        /*0224*/ 	.short	0x0100
        /*0226*/ 	.byte	0x08
	.zero		1


	//   ....[26]....
        /*0228*/ 	.word	0x000003f0
        /*022c*/ 	.word	0x000000ff
        /*0230*/ 	.word	0x00000068
        /*0234*/ 	.short	0x0100
        /*0236*/ 	.byte	0x08
	.zero		1


	//   ....[27]....
        /*0238*/ 	.word	0x00000400
        /*023c*/ 	.word	0x000000ff
        /*0240*/ 	.word	0x000000f8
        /*0244*/ 	.short	0x0100
        /*0246*/ 	.byte	0x08
	.zero		1


	//   ....[28]....
        /*0248*/ 	.word	0x00000410
        /*024c*/ 	.word	0x000000ff
        /*0250*/ 	.word	0x00000070
        /*0254*/ 	.short	0x0100
        /*0256*/ 	.byte	0x08
	.zero		1


	//   ....[29]....
        /*0258*/ 	.word	0x00000420
        /*025c*/ 	.word	0x000000ff
        /*0260*/ 	.word	0x00000100
        /*0264*/ 	.short	0x0100
        /*0266*/ 	.byte	0x08
	.zero		1


	//   ....[30]....
        /*0268*/ 	.word	0x00000430
        /*026c*/ 	.word	0x000000ff
        /*0270*/ 	.word	0x00000078
        /*0274*/ 	.short	0x0100
        /*0276*/ 	.byte	0x08
	.zero		1


	//   ....[31]....
        /*0278*/ 	.word	0x00000440
        /*027c*/ 	.word	0x000000ff
        /*0280*/ 	.word	0x00000108
        /*0284*/ 	.short	0x0100
        /*0286*/ 	.byte	0x08
	.zero		1


	//   ....[32]....
        /*0288*/ 	.word	0x00000450
        /*028c*/ 	.word	0x000000ff
        /*0290*/ 	.word	0x00000080
        /*0294*/ 	.short	0x0100
        /*0296*/ 	.byte	0x08
	.zero		1


	//   ....[33]....
        /*0298*/ 	.word	0x00000460
        /*029c*/ 	.word	0x000000ff
        /*02a0*/ 	.word	0x00000110
        /*02a4*/ 	.short	0x0100
        /*02a6*/ 	.byte	0x08
	.zero		1


	//   ....[34]....
        /*02a8*/ 	.word	0x00000470
        /*02ac*/ 	.word	0x000000ff
        /*02b0*/ 	.word	0x00000088
        /*02b4*/ 	.short	0x0100
        /*02b6*/ 	.byte	0x08
	.zero		1


	//   ....[35]....
        /*02b8*/ 	.word	0x00000480
        /*02bc*/ 	.word	0x000000ff
        /*02c0*/ 	.word	0x00000118
        /*02c4*/ 	.short	0x0100
        /*02c6*/ 	.byte	0x08
	.zero		1


	//   ....[36]....
        /*02c8*/ 	.word	0x000008b0
        /*02cc*/ 	.word	0x000000ff
        /*02d0*/ 	.word	0x00000130
        /*02d4*/ 	.short	0x0100
        /*02d6*/ 	.byte	0x06
	.zero		1


	//   ....[37]....
        /*02d8*/ 	.word	0x00000920
        /*02dc*/ 	.word	0x000000ff
        /*02e0*/ 	.word	0x00000138
        /*02e4*/ 	.short	0x0100
        /*02e6*/ 	.byte	0x06
	.zero		1


	//   ....[38]....
        /*02e8*/ 	.word	0x00001630
        /*02ec*/ 	.word	0x00000003
        /*02f0*/ 	.word	0x00000000
        /*02f4*/ 	.short	0x010a
        /*02f6*/ 	.byte	0x3f
	.zero		1


	//   ....[39]....
        /*02f8*/ 	.word	0x00001670
        /*02fc*/ 	.word	0x00000003
        /*0300*/ 	.word	0x00000000
        /*0304*/ 	.short	0x010a
        /*0306*/ 	.byte	0x3f
	.zero		1


	//   ....[40]....
        /*0308*/ 	.word	0x00001940
        /*030c*/ 	.word	0x00000005
        /*0310*/ 	.word	0x00000000
        /*0314*/ 	.short	0x010a
        /*0316*/ 	.byte	0x3f
	.zero		1


	//   ....[41]....
        /*0318*/ 	.word	0x00001980
        /*031c*/ 	.word	0x00000005
        /*0320*/ 	.word	0x00000000
        /*0324*/ 	.short	0x010a
        /*0326*/ 	.byte	0x3f
	.zero		1


	//   ....[42]....
        /*0328*/ 	.word	0x00001ae0
        /*032c*/ 	.word	0x00000005
        /*0330*/ 	.word	0x00000000
        /*0334*/ 	.short	0x0101
        /*0336*/ 	.byte	0x3f
	.zero		1


	//   ....[43]....
        /*0338*/ 	.word	0x00001d00
        /*033c*/ 	.word	0x00000003
        /*0340*/ 	.word	0x00000000
        /*0344*/ 	.short	0x0101
        /*0346*/ 	.byte	0x3f
	.zero		1


	//   ....[44]....
        /*0348*/ 	.word	0x000051a0
        /*034c*/ 	.word	0x00000016
        /*0350*/ 	.word	0x00000090
        /*0354*/ 	.short	0x010a
        /*0356*/ 	.byte	0x3f
	.zero		1


	//   ....[45]....
        /*0358*/ 	.word	0x00005500
        /*035c*/ 	.word	0x00000003
        /*0360*/ 	.word	0x00000138
        /*0364*/ 	.short	0x0101
        /*0366*/ 	.byte	0x3f
	.zero		1


	//   ....[46]....
        /*0368*/ 	.word	0x00005c50
        /*036c*/ 	.word	0x00000007
        /*0370*/ 	.word	0x00000000
        /*0374*/ 	.short	0x010a
        /*0376*/ 	.byte	0x3f
	.zero		1


	//   ....[47]....
        /*0378*/ 	.word	0x00005cd0
        /*037c*/ 	.word	0x00000008
        /*0380*/ 	.word	0x00000000
        /*0384*/ 	.short	0x010a
        /*0386*/ 	.byte	0x3f
	.zero		1


	//   ....[48]....
        /*0388*/ 	.word	0x00005d60
        /*038c*/ 	.word	0x00000009
        /*0390*/ 	.word	0x00000000
        /*0394*/ 	.short	0x010a
        /*0396*/ 	.byte	0x3f
	.zero		1


	//   ....[49]....
        /*0398*/ 	.word	0x00005df0
        /*039c*/ 	.word	0x00000008
        /*03a0*/ 	.word	0x00000000
        /*03a4*/ 	.short	0x010a
        /*03a6*/ 	.byte	0x3f
	.zero		1


	//   ....[50]....
        /*03a8*/ 	.word	0x00005e80
        /*03ac*/ 	.word	0x00000009
        /*03b0*/ 	.word	0x00000000
        /*03b4*/ 	.short	0x010a
        /*03b6*/ 	.byte	0x3f
	.zero		1


	//   ....[51]....
        /*03b8*/ 	.word	0x00005f10
        /*03bc*/ 	.word	0x00000008
        /*03c0*/ 	.word	0x00000000
        /*03c4*/ 	.short	0x010a
        /*03c6*/ 	.byte	0x3f
	.zero		1


	//   ....[52]....
        /*03c8*/ 	.word	0x00005fa0
        /*03cc*/ 	.word	0x00000009
        /*03d0*/ 	.word	0x00000000
        /*03d4*/ 	.short	0x010a
        /*03d6*/ 	.byte	0x3f
	.zero		1


	//   ....[53]....
        /*03d8*/ 	.word	0x00006030
        /*03dc*/ 	.word	0x00000008
        /*03e0*/ 	.word	0x00000000
        /*03e4*/ 	.short	0x010a
        /*03e6*/ 	.byte	0x3f
	.zero		1


	//   ....[54]....
        /*03e8*/ 	.word	0x000060c0
        /*03ec*/ 	.word	0x00000009
        /*03f0*/ 	.word	0x00000000
        /*03f4*/ 	.short	0x010a
        /*03f6*/ 	.byte	0x3f
	.zero		1


	//   ....[55]....
        /*03f8*/ 	.word	0x00006150
        /*03fc*/ 	.word	0x00000008
        /*0400*/ 	.word	0x00000000
        /*0404*/ 	.short	0x010a
        /*0406*/ 	.byte	0x3f
	.zero		1


	//   ....[56]....
        /*0408*/ 	.word	0x000061e0
        /*040c*/ 	.word	0x00000009
        /*0410*/ 	.word	0x00000000
        /*0414*/ 	.short	0x010a
        /*0416*/ 	.byte	0x3f
	.zero		1


	//   ....[57]....
        /*0418*/ 	.word	0x00006270
        /*041c*/ 	.word	0x00000008
        /*0420*/ 	.word	0x00000000
        /*0424*/ 	.short	0x010a
        /*0426*/ 	.byte	0x3f
	.zero		1


	//   ....[58]....
        /*0428*/ 	.word	0x00006300
        /*042c*/ 	.word	0x00000009
        /*0430*/ 	.word	0x00000000
        /*0434*/ 	.short	0x010a
        /*0436*/ 	.byte	0x3f
	.zero		1


	//   ....[59]....
        /*0438*/ 	.word	0x00006390
        /*043c*/ 	.word	0x00000008
        /*0440*/ 	.word	0x00000000
        /*0444*/ 	.short	0x010a
        /*0446*/ 	.byte	0x3f
	.zero		1


	//   ....[60]....
        /*0448*/ 	.word	0x00006420
        /*044c*/ 	.word	0x00000009
        /*0450*/ 	.word	0x00000000
        /*0454*/ 	.short	0x010a
        /*0456*/ 	.byte	0x3f
	.zero		1


	//   ....[61]....
        /*0458*/ 	.word	0x000064b0
        /*045c*/ 	.word	0x00000008
        /*0460*/ 	.word	0x00000000
        /*0464*/ 	.short	0x010a
        /*0466*/ 	.byte	0x3f
	.zero		1


	//   ....[62]....
        /*0468*/ 	.word	0x00006540
        /*046c*/ 	.word	0x0000000b
        /*0470*/ 	.word	0x00000000
        /*0474*/ 	.short	0x010a
        /*0476*/ 	.byte	0x3f
	.zero		1


	//   ....[63]....
        /*0478*/ 	.word	0x000065d0
        /*047c*/ 	.word	0x00000003
        /*0480*/ 	.word	0x00000000
        /*0484*/ 	.short	0x010a
        /*0486*/ 	.byte	0x3f
	.zero		1


	//   ....[64]....
        /*0488*/ 	.word	0x00006630
        /*048c*/ 	.word	0x00000003
        /*0490*/ 	.word	0x00000000
        /*0494*/ 	.short	0x010a
        /*0496*/ 	.byte	0x3f
	.zero		1


	//   ....[65]....
        /*0498*/ 	.word	0x00006680
        /*049c*/ 	.word	0x00000005
        /*04a0*/ 	.word	0x00000000
        /*04a4*/ 	.short	0x010a
        /*04a6*/ 	.byte	0x3f
	.zero		1


	//   ....[66]....
        /*04a8*/ 	.word	0x00006750
        /*04ac*/ 	.word	0x00000016
        /*04b0*/ 	.word	0x00000090
        /*04b4*/ 	.short	0x010a
        /*04b6*/ 	.byte	0x3f
	.zero		1


	//   ....[67]....
        /*04b8*/ 	.word	0x00006820
        /*04bc*/ 	.word	0x00000007
        /*04c0*/ 	.word	0x00000000
        /*04c4*/ 	.short	0x010a
        /*04c6*/ 	.byte	0x3f
	.zero		1


	//   ....[68]....
        /*04c8*/ 	.word	0x00006870
        /*04cc*/ 	.word	0x00000008
        /*04d0*/ 	.word	0x00000000
        /*04d4*/ 	.short	0x010a
        /*04d6*/ 	.byte	0x3f
	.zero		1


	//   ....[69]....
        /*04d8*/ 	.word	0x000068c0
        /*04dc*/ 	.word	0x00000009
        /*04e0*/ 	.word	0x00000000
        /*04e4*/ 	.short	0x010a
        /*04e6*/ 	.byte	0x3f
	.zero		1


	//   ....[70]....
        /*04e8*/ 	.word	0x00006910
        /*04ec*/ 	.word	0x00000008
        /*04f0*/ 	.word	0x00000000
        /*04f4*/ 	.short	0x010a
        /*04f6*/ 	.byte	0x3f
	.zero		1


	//   ....[71]....
        /*04f8*/ 	.word	0x00006960
        /*04fc*/ 	.word	0x00000009
        /*0500*/ 	.word	0x00000000
        /*0504*/ 	.short	0x010a
        /*0506*/ 	.byte	0x3f
	.zero		1


	//   ....[72]....
        /*0508*/ 	.word	0x000069b0
        /*050c*/ 	.word	0x00000008
        /*0510*/ 	.word	0x00000000
        /*0514*/ 	.short	0x010a
        /*0516*/ 	.byte	0x3f
	.zero		1


	//   ....[73]....
        /*0518*/ 	.word	0x00006a00
        /*051c*/ 	.word	0x00000009
        /*0520*/ 	.word	0x00000000
        /*0524*/ 	.short	0x010a
        /*0526*/ 	.byte	0x3f
	.zero		1


	//   ....[74]....
        /*0528*/ 	.word	0x00006a50
        /*052c*/ 	.word	0x00000008
        /*0530*/ 	.word	0x00000000
        /*0534*/ 	.short	0x010a
        /*0536*/ 	.byte	0x3f
	.zero		1


	//   ....[75]....
        /*0538*/ 	.word	0x00006aa0
        /*053c*/ 	.word	0x00000009
        /*0540*/ 	.word	0x00000000
        /*0544*/ 	.short	0x010a
        /*0546*/ 	.byte	0x3f
	.zero		1


	//   ....[76]....
        /*0548*/ 	.word	0x00006af0
        /*054c*/ 	.word	0x00000008
        /*0550*/ 	.word	0x00000000
        /*0554*/ 	.short	0x010a
        /*0556*/ 	.byte	0x3f
	.zero		1


	//   ....[77]....
        /*0558*/ 	.word	0x00006b40
        /*055c*/ 	.word	0x00000009
        /*0560*/ 	.word	0x00000000
        /*0564*/ 	.short	0x010a
        /*0566*/ 	.byte	0x3f
	.zero		1


	//   ....[78]....
        /*0568*/ 	.word	0x00006b90
        /*056c*/ 	.word	0x00000008
        /*0570*/ 	.word	0x00000000
        /*0574*/ 	.short	0x010a
        /*0576*/ 	.byte	0x3f
	.zero		1


	//   ....[79]....
        /*0578*/ 	.word	0x00006be0
        /*057c*/ 	.word	0x00000009
        /*0580*/ 	.word	0x00000000
        /*0584*/ 	.short	0x010a
        /*0586*/ 	.byte	0x3f
	.zero		1


	//   ....[80]....
        /*0588*/ 	.word	0x00006c30
        /*058c*/ 	.word	0x00000008
        /*0590*/ 	.word	0x00000000
        /*0594*/ 	.short	0x010a
        /*0596*/ 	.byte	0x3f
	.zero		1


	//   ....[81]....
        /*0598*/ 	.word	0x00006c80
        /*059c*/ 	.word	0x00000009
        /*05a0*/ 	.word	0x00000000
        /*05a4*/ 	.short	0x010a
        /*05a6*/ 	.byte	0x3f
	.zero		1


	//   ....[82]....
        /*05a8*/ 	.word	0x00006cd0
        /*05ac*/ 	.word	0x00000008
        /*05b0*/ 	.word	0x00000000
        /*05b4*/ 	.short	0x010a
        /*05b6*/ 	.byte	0x3f
	.zero		1


	//   ....[83]....
        /*05b8*/ 	.word	0x00006d20
        /*05bc*/ 	.word	0x0000000b
        /*05c0*/ 	.word	0x00000000
        /*05c4*/ 	.short	0x010a
        /*05c6*/ 	.byte	0x3f
	.zero		1


	//----- nvinfo : EIATTR_NUM_MBARRIERS
	.align		4
.L_35:
        /*05c8*/ 	.byte	0x03, 0x38
        /*05ca*/ 	.short	0x0026


	//----- nvinfo : EIATTR_EXIT_INSTR_OFFSETS
	.align		4
        /*05cc*/ 	.byte	0x04, 0x1c
        /*05ce*/ 	.short	(.L_37 - .L_36)


	//   ....[0]....
.L_36:
        /*05d0*/ 	.word	0x00000ad0


	//   ....[1]....
        /*05d4*/ 	.word	0x000012e0


	//   ....[2]....
        /*05d8*/ 	.word	0x000048c0


	//   ....[3]....
        /*05dc*/ 	.word	0x00004e20


	//   ....[4]....
        /*05e0*/ 	.word	0x00006620


	//----- nvinfo : EIATTR_MAX_THREADS
	.align		4
.L_37:
        /*05e4*/ 	.byte	0x04, 0x05
        /*05e6*/ 	.short	(.L_39 - .L_38)
.L_38:
        /*05e8*/ 	.word	0x00000180
        /*05ec*/ 	.word	0x00000001
        /*05f0*/ 	.word	0x00000001


	//----- nvinfo : EIATTR_CRS_STACK_SIZE
	.align		4
.L_39:
        /*05f4*/ 	.byte	0x04, 0x1e
        /*05f6*/ 	.short	(.L_41 - .L_40)
.L_40:
        /*05f8*/ 	.word	0x00000000


	//----- nvinfo : EIATTR_CBANK_PARAM_SIZE
	.align		4
.L_41:
        /*05fc*/ 	.byte	0x03, 0x19
        /*05fe*/ 	.short	0x0470


	//----- nvinfo : EIATTR_PARAM_CBANK
	.align		4
        /*0600*/ 	.byte	0x04, 0x0a
        /*0602*/ 	.short	(.L_43 - .L_42)
	.align		4
.L_42:
        /*0604*/ 	.word	index@(.nv.constant0._ZN7cutlass13device_kernelINS_4gemm6kernel13GemmUniversalIN4cute5tupleIJiiiiEEENS1_10collective13CollectiveMmaINS1_34MainloopSm90TmaGmmaWarpSpecializedILi18ENS5_IJNS4_1CILi1EEENSA_ILi2EEESB_EEENS1_35KernelTmaWarpSpecializedCooperativeEEENS5_IJNSA_ILi128EEENSA_ILi64EEENSA_ILi32EEEEEENS_6half_tENS5_IJlSB_lEEESK_SL_NS4_8TiledMMAINS4_8MMA_AtomIJNS4_4SM904GMMA25MMA_64x64x16_F32F16F16_SSILNSP_5MajorE0ELSR_0ELNSP_7ScaleInE1ELSS_1EEEEEENS4_6LayoutINS5_IJSC_SB_SB_EEENS5_IJSB_NSA_ILi0EEESX_EEEEENS5_IJNS4_10UnderscoreES10_S10_EEEEENS4_23SM90_TMA_LOAD_MULTICASTENS4_14ComposedLayoutINS4_7SwizzleILi2ELi4ELi3EEENS4_18smem_ptr_flag_bitsILi16EEENSV_INS5_IJNSA_ILi8EEESI_EEENS5_IJSI_SB_EEEEEEEvNS4_8identityENS4_13SM90_TMA_LOADES1D_vS1E_EENS_8epilogue10collective6detail29Sm90TmaWarpSpecializedAdapterINS1I_15DefaultEpilogueISK_SL_SL_NS1H_6thread17LinearCombinationISK_Li1EffLNS1M_9ScaleType4KindE0ELNS_15FloatRoundStyleE2ESK_EENS1_15EpilogueDefaultEEEEEvvEEEEvNT_6ParamsE)
        /*0608*/ 	.short	0x0210
        /*060a*/ 	.short	0x0470


	//----- nvinfo : EIATTR_SW_WAR
	.align		4
.L_43:
        /*060c*/ 	.byte	0x04, 0x36
        /*060e*/ 	.short	(.L_45 - .L_44)
.L_44:
        /*0610*/ 	.word	0x00000008
.L_45:


//--------------------- .nv.callgraph             --------------------------
	.section	.nv.callgraph,"",@"SHT_CUDA_CALLGRAPH"
	.align	4
	.sectionentsize	8
	.align		4
        /*0000*/ 	.word	0x00000000
	.align		4
        /*0004*/ 	.word	0xffffffff
	.align		4
        /*0008*/ 	.word	index@(_ZN7cutlass13device_kernelINS_4gemm6kernel13GemmUniversalIN4cute5tupleIJiiiiEEENS1_10collective13CollectiveMmaINS1_34MainloopSm90TmaGmmaWarpSpecializedILi18ENS5_IJNS4_1CILi1EEENSA_ILi2EEESB_EEENS1_35KernelTmaWarpSpecializedCooperativeEEENS5_IJNSA_ILi128EEENSA_ILi64EEENSA_ILi32EEEEEENS_6half_tENS5_IJlSB_lEEESK_SL_NS4_8TiledMMAINS4_8MMA_AtomIJNS4_4SM904GMMA25MMA_64x64x16_F32F16F16_SSILNSP_5MajorE0ELSR_0ELNSP_7ScaleInE1ELSS_1EEEEEENS4_6LayoutINS5_IJSC_SB_SB_EEENS5_IJSB_NSA_ILi0EEESX_EEEEENS5_IJNS4_10UnderscoreES10_S10_EEEEENS4_23SM90_TMA_LOAD_MULTICASTENS4_14ComposedLayoutINS4_7SwizzleILi2ELi4ELi3EEENS4_18smem_ptr_flag_bitsILi16EEENSV_INS5_IJNSA_ILi8EEESI_EEENS5_IJSI_SB_EEEEEEEvNS4_8identityENS4_13SM90_TMA_LOADES1D_vS1E_EENS_8epilogue10collective6detail29Sm90TmaWarpSpecializedAdapterINS1I_15DefaultEpilogueISK_SL_SL_NS1H_6thread17LinearCombinationISK_Li1EffLNS1M_9ScaleType4KindE0ELNS_15FloatRoundStyleE2ESK_EENS1_15EpilogueDefaultEEEEEvvEEEEvNT_6ParamsE)
	.align		4
        /*000c*/ 	.word	index@(__assertfail)
	.align		4
        /*0010*/ 	.word	0x00000000
	.align		4
        /*0014*/ 	.word	0xfffffffe
	.align		4
        /*0018*/ 	.word	0x00000000
	.align		4
        /*001c*/ 	.word	0xfffffffd
	.align		4
        /*0020*/ 	.word	0x00000000
	.align		4
        /*0024*/ 	.word	0xfffffffc


//--------------------- .nv.constant4             --------------------------
	.section	.nv.constant4,"a",@progbits
	.align	8
	.align		8
.nv.constant4:
        /*0000*/ 	.dword	__assertfail
	.align		8
        /*0008*/ 	.dword	__unnamed_1
	.align		8
        /*0010*/ 	.dword	_ZN40_INTERNAL_0debe5a2_4_k_cu_ad5a658b_266294cuda3std3__45__cpo5beginE
	.align		8
        /*0018*/ 	.dword	_ZN40_INTERNAL_0debe5a2_4_k_cu_ad5a658b_266294cuda3std3__45__cpo3endE
	.align		8
        /*0020*/ 	.dword	_ZN40_INTERNAL_0debe5a2_4_k_cu_ad5a658b_266294cuda3std3__45__cpo6cbeginE
	.align		8
        /*0028*/ 	.dword	_ZN40_INTERNAL_0debe5a2_4_k_cu_ad5a658b_266294cuda3std3__45__cpo4cendE
	.align		8
        /*0030*/ 	.dword	_ZN40_INTERNAL_0debe5a2_4_k_cu_ad5a658b_266294cuda3std3__442_GLOBAL__N__0debe5a2_4_k_cu_ad5a658b_266296ignoreE
	.align		8
        /*0038*/ 	.dword	_ZN40_INTERNAL_0debe5a2_4_k_cu_ad5a658b_266294cuda3std3__419piecewise_constructE
	.align		8
        /*0040*/ 	.dword	_ZN40_INTERNAL_0debe5a2_4_k_cu_ad5a658b_266294cuda3std3__48in_placeE
	.align		8
        /*0048*/ 	.dword	_ZN40_INTERNAL_0debe5a2_4_k_cu_ad5a658b_266294cuda3std6ranges3__45__cpo4swapE
	.align		8
        /*0050*/ 	.dword	_ZN40_INTERNAL_0debe5a2_4_k_cu_ad5a658b_266294cuda3std6ranges3__45__cpo9iter_moveE
	.align		8
        /*0058*/ 	.dword	_ZN40_INTERNAL_0debe5a2_4_k_cu_ad5a658b_266294cute7productE
	.align		8
        /*0060*/ 	.dword	_ZN40_INTERNAL_0debe5a2_4_k_cu_ad5a658b_266294cute1_E
	.align		8
        /*0068*/ 	.dword	$str$22
	.align		8
        /*0070*/ 	.dword	$str$23


//--------------------- .text._ZN7cutlass13device_kernelINS_4gemm6kernel13GemmUniversalIN4cute5tupleIJiiiiEEENS1_10collective13CollectiveMmaINS1_34MainloopSm90TmaGmmaWarpSpecializedILi18ENS5_IJNS4_1CILi1EEENSA_ILi2EEESB_EEENS1_35KernelTmaWarpSpecializedCooperativeEEENS5_IJNSA_ILi128EEENSA_ILi64EEENSA_ILi32EEEEEENS_6half_tENS5_IJlSB_lEEESK_SL_NS4_8TiledMMAINS4_8MMA_AtomIJNS4_4SM904GMMA25MMA_64x64x16_F32F16F16_SSILNSP_5MajorE0ELSR_0ELNSP_7ScaleInE1ELSS_1EEEEEENS4_6LayoutINS5_IJSC_SB_SB_EEENS5_IJSB_NSA_ILi0EEESX_EEEEENS5_IJNS4_10UnderscoreES10_S10_EEEEENS4_23SM90_TMA_LOAD_MULTICASTENS4_14ComposedLayoutINS4_7SwizzleILi2ELi4ELi3EEENS4_18smem_ptr_flag_bitsILi16EEENSV_INS5_IJNSA_ILi8EEESI_EEENS5_IJSI_SB_EEEEEEEvNS4_8identityENS4_13SM90_TMA_LOADES1D_vS1E_EENS_8epilogue10collective6detail29Sm90TmaWarpSpecializedAdapterINS1I_15DefaultEpilogueISK_SL_SL_NS1H_6thread17LinearCombinationISK_Li1EffLNS1M_9ScaleType4KindE0ELNS_15FloatRoundStyleE2ESK_EENS1_15EpilogueDefaultEEEEEvvEEEEvNT_6ParamsE --------------------------
	.section	.text._ZN7cutlass13device_kernelINS_4gemm6kernel13GemmUniversalIN4cute5tupleIJiiiiEEENS1_10collective13CollectiveMmaINS1_34MainloopSm90TmaGmmaWarpSpecializedILi18ENS5_IJNS4_1CILi1EEENSA_ILi2EEESB_EEENS1_35KernelTmaWarpSpecializedCooperativeEEENS5_IJNSA_ILi128EEENSA_ILi64EEENSA_ILi32EEEEEENS_6half_tENS5_IJlSB_lEEESK_SL_NS4_8TiledMMAINS4_8MMA_AtomIJNS4_4SM904GMMA25MMA_64x64x16_F32F16F16_SSILNSP_5MajorE0ELSR_0ELNSP_7ScaleInE1ELSS_1EEEEEENS4_6LayoutINS5_IJSC_SB_SB_EEENS5_IJSB_NSA_ILi0EEESX_EEEEENS5_IJNS4_10UnderscoreES10_S10_EEEEENS4_23SM90_TMA_LOAD_MULTICASTENS4_14ComposedLayoutINS4_7SwizzleILi2ELi4ELi3EEENS4_18smem_ptr_flag_bitsILi16EEENSV_INS5_IJNSA_ILi8EEESI_EEENS5_IJSI_SB_EEEEEEEvNS4_8identityENS4_13SM90_TMA_LOADES1D_vS1E_EENS_8epilogue10collective6detail29Sm90TmaWarpSpecializedAdapterINS1I_15DefaultEpilogueISK_SL_SL_NS1H_6thread17LinearCombinationISK_Li1EffLNS1M_9ScaleType4KindE0ELNS_15FloatRoundStyleE2ESK_EENS1_15EpilogueDefaultEEEEEvvEEEEvNT_6ParamsE,"ax",@progbits
	.align	128
.text._ZN7cutlass13device_kernelINS_4gemm6kernel13GemmUniversalIN4cute5tupleIJiiiiEEENS1_10collective13CollectiveMmaINS1_34MainloopSm90TmaGmmaWarpSpecializedILi18ENS5_IJNS4_1CILi1EEENSA_ILi2EEESB_EEENS1_35KernelTmaWarpSpecializedCooperativeEEENS5_IJNSA_ILi128EEENSA_ILi64EEENSA_ILi32EEEEEENS_6half_tENS5_IJlSB_lEEESK_SL_NS4_8TiledMMAINS4_8MMA_AtomIJNS4_4SM904GMMA25MMA_64x64x16_F32F16F16_SSILNSP_5MajorE0ELSR_0ELNSP_7ScaleInE1ELSS_1EEEEEENS4_6LayoutINS5_IJSC_SB_SB_EEENS5_IJSB_NSA_ILi0EEESX_EEEEENS5_IJNS4_10UnderscoreES10_S10_EEEEENS4_23SM90_TMA_LOAD_MULTICASTENS4_14ComposedLayoutINS4_7SwizzleILi2ELi4ELi3EEENS4_18smem_ptr_flag_bitsILi16EEENSV_INS5_IJNSA_ILi8EEESI_EEENS5_IJSI_SB_EEEEEEEvNS4_8identityENS4_13SM90_TMA_LOADES1D_vS1E_EENS_8epilogue10collective6detail29Sm90TmaWarpSpecializedAdapterINS1I_15DefaultEpilogueISK_SL_SL_NS1H_6thread17LinearCombinationISK_Li1EffLNS1M_9ScaleType4KindE0ELNS_15FloatRoundStyleE2ESK_EENS1_15EpilogueDefaultEEEEEvvEEEEvNT_6ParamsE:
        .type           _ZN7cutlass13device_kernelINS_4gemm6kernel13GemmUniversalIN4cute5tupleIJiiiiEEENS1_10collective13CollectiveMmaINS1_34MainloopSm90TmaGmmaWarpSpecializedILi18ENS5_IJNS4_1CILi1EEENSA_ILi2EEESB_EEENS1_35KernelTmaWarpSpecializedCooperativeEEENS5_IJNSA_ILi128EEENSA_ILi64EEENSA_ILi32EEEEEENS_6half_tENS5_IJlSB_lEEESK_SL_NS4_8TiledMMAINS4_8MMA_AtomIJNS4_4SM904GMMA25MMA_64x64x16_F32F16F16_SSILNSP_5MajorE0ELSR_0ELNSP_7ScaleInE1ELSS_1EEEEEENS4_6LayoutINS5_IJSC_SB_SB_EEENS5_IJSB_NSA_ILi0EEESX_EEEEENS5_IJNS4_10UnderscoreES10_S10_EEEEENS4_23SM90_TMA_LOAD_MULTICASTENS4_14ComposedLayoutINS4_7SwizzleILi2ELi4ELi3EEENS4_18smem_ptr_flag_bitsILi16EEENSV_INS5_IJNSA_ILi8EEESI_EEENS5_IJSI_SB_EEEEEEEvNS4_8identityENS4_13SM90_TMA_LOADES1D_vS1E_EENS_8epilogue10collective6detail29Sm90TmaWarpSpecializedAdapterINS1I_15DefaultEpilogueISK_SL_SL_NS1H_6thread17LinearCombinationISK_Li1EffLNS1M_9ScaleType4KindE0ELNS_15FloatRoundStyleE2ESK_EENS1_15EpilogueDefaultEEEEEvvEEEEvNT_6ParamsE,@function
        .size           _ZN7cutlass13device_kernelINS_4gemm6kernel13GemmUniversalIN4cute5tupleIJiiiiEEENS1_10collective13CollectiveMmaINS1_34MainloopSm90TmaGmmaWarpSpecializedILi18ENS5_IJNS4_1CILi1EEENSA_ILi2EEESB_EEENS1_35KernelTmaWarpSpecializedCooperativeEEENS5_IJNSA_ILi128EEENSA_ILi64EEENSA_ILi32EEEEEENS_6half_tENS5_IJlSB_lEEESK_SL_NS4_8TiledMMAINS4_8MMA_AtomIJNS4_4SM904GMMA25MMA_64x64x16_F32F16F16_SSILNSP_5MajorE0ELSR_0ELNSP_7ScaleInE1ELSS_1EEEEEENS4_6LayoutINS5_IJSC_SB_SB_EEENS5_IJSB_NSA_ILi0EEESX_EEEEENS5_IJNS4_10UnderscoreES10_S10_EEEEENS4_23SM90_TMA_LOAD_MULTICASTENS4_14ComposedLayoutINS4_7SwizzleILi2ELi4ELi3EEENS4_18smem_ptr_flag_bitsILi16EEENSV_INS5_IJNSA_ILi8EEESI_EEENS5_IJSI_SB_EEEEEEEvNS4_8identityENS4_13SM90_TMA_LOADES1D_vS1E_EENS_8epilogue10collective6detail29Sm90TmaWarpSpecializedAdapterINS1I_15DefaultEpilogueISK_SL_SL_NS1H_6thread17LinearCombinationISK_Li1EffLNS1M_9ScaleType4KindE0ELNS_15FloatRoundStyleE2ESK_EENS1_15EpilogueDefaultEEEEEvvEEEEvNT_6ParamsE,(.L_x_164 - _ZN7cutlass13device_kernelINS_4gemm6kernel13GemmUniversalIN4cute5tupleIJiiiiEEENS1_10collective13CollectiveMmaINS1_34MainloopSm90TmaGmmaWarpSpecializedILi18ENS5_IJNS4_1CILi1EEENSA_ILi2EEESB_EEENS1_35KernelTmaWarpSpecializedCooperativeEEENS5_IJNSA_ILi128EEENSA_ILi64EEENSA_ILi32EEEEEENS_6half_tENS5_IJlSB_lEEESK_SL_NS4_8TiledMMAINS4_8MMA_AtomIJNS4_4SM904GMMA25MMA_64x64x16_F32F16F16_SSILNSP_5MajorE0ELSR_0ELNSP_7ScaleInE1ELSS_1EEEEEENS4_6LayoutINS5_IJSC_SB_SB_EEENS5_IJSB_NSA_ILi0EEESX_EEEEENS5_IJNS4_10UnderscoreES10_S10_EEEEENS4_23SM90_TMA_LOAD_MULTICASTENS4_14ComposedLayoutINS4_7SwizzleILi2ELi4ELi3EEENS4_18smem_ptr_flag_bitsILi16EEENSV_INS5_IJNSA_ILi8EEESI_EEENS5_IJSI_SB_EEEEEEEvNS4_8identityENS4_13SM90_TMA_LOADES1D_vS1E_EENS_8epilogue10collective6detail29Sm90TmaWarpSpecializedAdapterINS1I_15DefaultEpilogueISK_SL_SL_NS1H_6thread17LinearCombinationISK_Li1EffLNS1M_9ScaleType4KindE0ELNS_15FloatRoundStyleE2ESK_EENS1_15EpilogueDefaultEEEEEvvEEEEvNT_6ParamsE)
        .other          _ZN7cutlass13device_kernelINS_4gemm6kernel13GemmUniversalIN4cute5tupleIJiiiiEEENS1_10collective13CollectiveMmaINS1_34MainloopSm90TmaGmmaWarpSpecializedILi18ENS5_IJNS4_1CILi1EEENSA_ILi2EEESB_EEENS1_35KernelTmaWarpSpecializedCooperativeEEENS5_IJNSA_ILi128EEENSA_ILi64EEENSA_ILi32EEEEEENS_6half_tENS5_IJlSB_lEEESK_SL_NS4_8TiledMMAINS4_8MMA_AtomIJNS4_4SM904GMMA25MMA_64x64x16_F32F16F16_SSILNSP_5MajorE0ELSR_0ELNSP_7ScaleInE1ELSS_1EEEEEENS4_6LayoutINS5_IJSC_SB_SB_EEENS5_IJSB_NSA_ILi0EEESX_EEEEENS5_IJNS4_10UnderscoreES10_S10_EEEEENS4_23SM90_TMA_LOAD_MULTICASTENS4_14ComposedLayoutINS4_7SwizzleILi2ELi4ELi3EEENS4_18smem_ptr_flag_bitsILi16EEENSV_INS5_IJNSA_ILi8EEESI_EEENS5_IJSI_SB_EEEEEEEvNS4_8identityENS4_13SM90_TMA_LOADES1D_vS1E_EENS_8epilogue10collective6detail29Sm90TmaWarpSpecializedAdapterINS1I_15DefaultEpilogueISK_SL_SL_NS1H_6thread17LinearCombinationISK_Li1EffLNS1M_9ScaleType4KindE0ELNS_15FloatRoundStyleE2ESK_EENS1_15EpilogueDefaultEEEEEvvEEEEvNT_6ParamsE,@"STO_CUDA_ENTRY STV_DEFAULT"
_ZN7cutlass13device_kernelINS_4gemm6kernel13GemmUniversalIN4cute5tupleIJiiiiEEENS1_10collective13CollectiveMmaINS1_34MainloopSm90TmaGmmaWarpSpecializedILi18ENS5_IJNS4_1CILi1EEENSA_ILi2EEESB_EEENS1_35KernelTmaWarpSpecializedCooperativeEEENS5_IJNSA_ILi128EEENSA_ILi64EEENSA_ILi32EEEEEENS_6half_tENS5_IJlSB_lEEESK_SL_NS4_8TiledMMAINS4_8MMA_AtomIJNS4_4SM904GMMA25MMA_64x64x16_F32F16F16_SSILNSP_5MajorE0ELSR_0ELNSP_7ScaleInE1ELSS_1EEEEEENS4_6LayoutINS5_IJSC_SB_SB_EEENS5_IJSB_NSA_ILi0EEESX_EEEEENS5_IJNS4_10UnderscoreES10_S10_EEEEENS4_23SM90_TMA_LOAD_MULTICASTENS4_14ComposedLayoutINS4_7SwizzleILi2ELi4ELi3EEENS4_18smem_ptr_flag_bitsILi16EEENSV_INS5_IJNSA_ILi8EEESI_EEENS5_IJSI_SB_EEEEEEEvNS4_8identityENS4_13SM90_TMA_LOADES1D_vS1E_EENS_8epilogue10collective6detail29Sm90TmaWarpSpecializedAdapterINS1I_15DefaultEpilogueISK_SL_SL_NS1H_6thread17LinearCombinationISK_Li1EffLNS1M_9ScaleType4KindE0ELNS_15FloatRoundStyleE2ESK_EENS1_15EpilogueDefaultEEEEEvvEEEEvNT_6ParamsE:
[----:B------:R-:W0:Y:S01]  /*0000*/  LDC R1, c[0x0][0x28] ;  /* 0x00000a00ff017b82 */ /* 0x000e220000000800 */
[----:B------:R-:W1:Y:S01]  /*0010*/  S2R R18, SR_TID.X ;  /* 0x0000000000127919 */ /* 0x000e620000002100 */
[----:B------:R-:W-:Y:S01]  /*0020*/  ELECT P0, URZ, PT ;  /* 0x00000000003f782f */ /* 0x000fe20003800000 */
[----:B------:R-:W-:Y:S01]  /*0030*/  BSSY B0, `(.L_x_0) ;  /* 0x000000f000007945 */ /* 0x000fe20003800000 */
[--C-:B-1----:R-:W-:Y:S02]  /*0040*/  SHF.R.U32.HI R0, RZ, 0x5, R18.reuse ;  /* 0x00000005ff007819 */ /* 0x102fe40000011612 */
[----:B------:R-:W-:-:S03]  /*0050*/  SHF.R.U32.HI R3, RZ, 0x7, R18 ;  /* 0x00000007ff037819 */ /* 0x000fc60000011612 */
[----:B------:R-:W1:Y:S04]  /*0060*/  SHFL.IDX PT, R2, R0, RZ, 0x1f ;  /* 0x00001fff00027589 */ /* 0x000e6800000e0000 */
[----:B------:R2:W3:Y:S01]  /*0070*/  SHFL.IDX PT, R5, R3, RZ, 0x1f ;  /* 0x00001fff03057589 */ /* 0x0004e200000e0000 */
[----:B-1----:R-:W-:-:S13]  /*0080*/  ISETP.NE.OR P0, PT, R2, RZ, !P0 ;  /* 0x000000ff0200720c */ /* 0x002fda0004705670 */
[----:B0-23--:R-:W-:Y:S05]  /*0090*/  @P0 BRA `(.L_x_1) ;  /* 0x0000000000200947 */ /* 0x00dfea0003800000 */
[----:B------:R-:W-:Y:S02]  /*00a0*/  ULDC.64 UR4, c[0x0][0x198] ;  /* 0x0000660000047ab9 */ /* 0x000fe40000000a00 */
[----:B------:R-:W-:Y:S02]  /*00b0*/  UIADD3 UR6, UP0, UR4, 0xf0, URZ ;  /* 0x000000f004067890 */ /* 0x000fe4000ff1e03f */
[----:B------:R-:W-:Y:S02]  /*00c0*/  UIADD3 UR4, UP1, UR4, 0x1f0, URZ ;  /* 0x000001f004047890 */ /* 0x000fe4000ff3e03f */
[----:B------:R-:W-:Y:S02]  /*00d0*/  UIADD3.X UR7, URZ, UR5, URZ, UP0, !UPT ;  /* 0x000000053f077290 */ /* 0x000fe400087fe43f */
[----:B------:R-:W-:-:S07]  /*00e0*/  UIADD3.X UR5, URZ, UR5, URZ, UP1, !UPT ;  /* 0x000000053f057290 */ /* 0x000fce0008ffe43f */
[----:B------:R0:W-:Y:S02]  /*00f0*/  UTMACCTL.PF [UR6] ;  /* 0x00000000060079b9 */ /* 0x0001e40008040000 */
[----:B------:R0:W-:Y:S02]  /*0100*/  UTMACCTL.PF [UR4] ;  /* 0x00000000040079b9 */ /* 0x0001e40008040000 */
[----:B0-----:R-:W-:Y:S01]  /*0110*/  NOP ;  /* 0x0000000000007918 */ /* 0x001fe20000000000 */
.L_x_1:
[----:B------:R-:W-:Y:S05]  /*0120*/  BSYNC B0 ;  /* 0x0000000000007941 */ /* 0x000fea0003800000 */
.L_x_0:
[----:B------:R-:W0:Y:S02]  /*0130*/  SHFL.IDX PT, R3, R0, RZ, 0x1f ;  /* 0x00001fff00037589 */ /* 0x000e2400000e0000 */
[----:B0-----:R-:W-:-:S13]  /*0140*/  ISETP.NE.AND P0, PT, R3, RZ, PT ;  /* 0x000000ff0300720c */ /* 0x001fda0003f05270 */
[----:B------:R-:W-:Y:S05]  /*0150*/  @P0 BRA `(.L_x_2) ;  /* 0x0000000000d40947 */ /* 0x000fea0003800000 */
[----:B------:R-:W-:Y:S01]  /*0160*/  ELECT P0, URZ, PT ;  /* 0x00000000003f782f */ /* 0x000fe20003800000 */
[----:B------:R-:W-:-:S12]  /*0170*/  BSSY B0, `(.L_x_2) ;  /* 0x0000033000007945 */ /* 0x000fd80003800000 */
[----:B------:R-:W-:Y:S05]  /*0180*/  @!P0 BRA `(.L_x_3) ;  /* 0x0000000000c48947 */ /* 0x000fea0003800000 */
[----:B------:R-:W0:Y:S01]  /*0190*/  S2UR UR8, SR_CgaCtaId ;  /* 0x00000000000879c3 */ /* 0x000e220000008800 */
[----:B------:R-:W-:Y:S01]  /*01a0*/  UMOV UR4, 0x400 ;  /* 0x0000040000047882 */ /* 0x000fe20000000000 */
[----:B------:R-:W-:Y:S01]  /*01b0*/  UMOV UR5, 0x1 ;  /* 0x0000000100057882 */ /* 0x000fe20000000000 */
[----:B------:R-:W-:Y:S02]  /*01c0*/  UMOV UR6, 0x4 ;  /* 0x0000000400067882 */ /* 0x000fe40000000000 */
[----:B------:R-:W-:-:S04]  /*01d0*/  UIADD3 UR6, -UR6, 0x100000, URZ ;  /* 0x0010000006067890 */ /* 0x000fc8000fffe13f */
[----:B------:R-:W-:Y:S02]  /*01e0*/  USHF.L.U32 UR7, UR6, 0xb, URZ ;  /* 0x0000000b06077899 */ /* 0x000fe4000800063f */
[----:B------:R-:W-:Y:S02]  /*01f0*/  USHF.L.U32 UR6, UR6, 0x1, URZ ;  /* 0x0000000106067899 */ /* 0x000fe4000800063f */
[----:B0-----:R-:W-:Y:S02]  /*0200*/  ULEA UR8, UR8, UR4, 0x18 ;  /* 0x0000000408087291 */ /* 0x001fe4000f8ec03f */
[----:B------:R-:W-:-:S04]  /*0210*/  UIADD3 UR4, -UR5, 0x100000, URZ ;  /* 0x0010000005047890 */ /* 0x000fc8000fffe13f */
[----:B------:R-:W-:Y:S02]  /*0220*/  USHF.L.U32 UR5, UR4, 0xb, URZ ;  /* 0x0000000b04057899 */ /* 0x000fe4000800063f */
[----:B------:R-:W-:Y:S01]  /*0230*/  USHF.L.U32 UR4, UR4, 0x1, URZ ;  /* 0x0000000104047899 */ /* 0x000fe2000800063f */
[----:B------:R-:W0:Y:S11]  /*0240*/  FENCE.VIEW.ASYNC.S ;  /* 0x00000000000073c6 */ /* 0x000e360000000000 */
[----:B0-----:R0:W1:Y:S01]  /*0250*/  SYNCS.EXCH.64 URZ, [UR8], UR4 ;  /* 0x00000004083f75b2 */ /* 0x0010620008000100 */
[----:B------:R0:W2:Y:S01]  /*0260*/  SYNCS.EXCH.64 URZ, [UR8+0x90], UR6 ;  /* 0x00009006083f75b2 */ /* 0x0000a20008000100 */
[----:B------:R0:W3:Y:S01]  /*0270*/  SYNCS.EXCH.64 URZ, [UR8+0x8], UR4 ;  /* 0x00000804083f75b2 */ /* 0x0000e20008000100 */
[----:B------:R0:W4:Y:S01]  /*0280*/  SYNCS.EXCH.64 URZ, [UR8+0x98], UR6 ;  /* 0x00009806083f75b2 */ /* 0x0001220008000100 */
[----:B------:R0:W0:Y:S01]  /*0290*/  SYNCS.EXCH.64 URZ, [UR8+0x10], UR4 ;  /* 0x00001004083f75b2 */ /* 0x0000220008000100 */
        /* <DEDUP_REMOVED lines=31> */
[----:B-1234-:R-:W-:Y:S01]  /*0490*/  NOP ;  /* 0x0000000000007918 */ /* 0x01efe20000000000 */
.L_x_3:
[----:B0-----:R-:W-:Y:S05]  /*04a0*/  BSYNC B0 ;  /* 0x0000000000007941 */ /* 0x001fea0003800000 */
.L_x_2:
[----:B------:R-:W0:Y:S01]  /*04b0*/  SHFL.IDX PT, R0, R0, RZ, 0x1f ;  /* 0x00001fff00007589 */ /* 0x000e2200000e0000 */
[----:B------:R-:W-:Y:S01]  /*04c0*/  SHF.R.S32.HI R7, RZ, 0x1f, R18 ;  /* 0x0000001fff077819 */ /* 0x000fe20000011412 */
[----:B------:R-:W1:Y:S01]  /*04d0*/  S2UR UR8, SR_CTAID.X ;  /* 0x00000000000879c3 */ /* 0x000e620000002500 */
[----:B------:R-:W-:Y:S01]  /*04e0*/  ELECT P0, URZ, PT ;  /* 0x00000000003f782f */ /* 0x000fe20003800000 */
[----:B------:R-:W2:Y:S01]  /*04f0*/  S2R R4, SR_CTAID.Y ;  /* 0x0000000000047919 */ /* 0x000ea20000002600 */
[----:B------:R-:W-:Y:S01]  /*0500*/  LEA.HI R7, R7, R18, RZ, 0x7 ;  /* 0x0000001207077211 */ /* 0x000fe200078f38ff */
[----:B------:R-:W-:Y:S01]  /*0510*/  ULDC UR4, c[0x0][0x154] ;  /* 0x0000550000047ab9 */ /* 0x000fe20000000800 */
[----:B------:R-:W-:Y:S01]  /*0520*/  SHF.R.S32.HI R8, RZ, 0x1f, R3 ;  /* 0x0000001fff087819 */ /* 0x000fe20000011403 */
[----:B------:R-:W-:Y:S01]  /*0530*/  NOP ;  /* 0x0000000000007918 */ /* 0x000fe20000000000 */
[----:B------:R-:W-:Y:S01]  /*0540*/  LOP3.LUT R7, R7, 0xffffff80, RZ, 0xc0, !PT ;  /* 0xffffff8007077812 */ /* 0x000fe200078ec0ff */
[----:B------:R-:W3:Y:S01]  /*0550*/  LDC R12, c[0x0][0x140] ;  /* 0x00005000ff0c7b82 */ /* 0x000ee20000000800 */
[----:B------:R-:W-:Y:S01]  /*0560*/  LEA.HI R8, R8, R3, RZ, 0x2 ;  /* 0x0000000308087211 */ /* 0x000fe200078f10ff */
[----:B------:R-:W-:-:S02]  /*0570*/  NOP ;  /* 0x0000000000007918 */ /* 0x000fc40000000000 */
[----:B------:R-:W-:Y:S01]  /*0580*/  IMAD.IADD R6, R18, 0x1, -R7 ;  /* 0x0000000112067824 */ /* 0x000fe200078e0a07 */
[----:B------:R-:W-:-:S03]  /*0590*/  LOP3.LUT R8, R8, 0x3ffffffc, RZ, 0xc0, !PT ;  /* 0x3ffffffc08087812 */ /* 0x000fc600078ec0ff */
[----:B------:R-:W4:Y:S01]  /*05a0*/  LDC R10, c[0x0][0x144] ;  /* 0x00005100ff0a7b82 */ /* 0x000f220000000800 */
[----:B------:R-:W-:Y:S02]  /*05b0*/  SHF.R.S32.HI R7, RZ, 0x1f, R6 ;  /* 0x0000001fff077819 */ /* 0x000fe40000011406 */
[----:B------:R-:W-:Y:S02]  /*05c0*/  LOP3.LUT P2, RZ, R6, 0x7, RZ, 0xc0, !PT ;  /* 0x0000000706ff7812 */ /* 0x000fe4000784c0ff */
[----:B------:R-:W-:Y:S01]  /*05d0*/  LEA.HI R7, R7, R6, RZ, 0x3 ;  /* 0x0000000607077211 */ /* 0x000fe200078f18ff */
[----:B------:R-:W-:Y:S01]  /*05e0*/  VIADD R6, R5, 0xffffffff ;  /* 0xffffffff05067836 */ /* 0x000fe20000000000 */
[----:B0-----:R-:W-:Y:S02]  /*05f0*/  ISETP.NE.OR P0, PT, R0, RZ, !P0 ;  /* 0x000000ff0000720c */ /* 0x001fe40004705670 */
[--C-:B------:R-:W-:Y:S02]  /*0600*/  SHF.R.S32.HI R0, RZ, 0x3, R7.reuse ;  /* 0x00000003ff007819 */ /* 0x100fe40000011407 */
[----:B------:R-:W-:-:S02]  /*0610*/  SHF.R.S32.HI R7, RZ, 0x1f, R7 ;  /* 0x0000001fff077819 */ /* 0x000fc40000011407 */
[----:B------:R-:W-:Y:S02]  /*0620*/  ISETP.GE.U32.AND P5, PT, R6, 0x2, PT ;  /* 0x000000020600780c */ /* 0x000fe40003fa6070 */
[----:B------:R-:W-:Y:S02]  /*0630*/  LEA.HI R7, R7, R0, RZ, 0x2 ;  /* 0x0000000007077211 */ /* 0x000fe400078f10ff */
[----:B---3--:R-:W-:Y:S02]  /*0640*/  ISETP.EQ.U32.AND P3, PT, R12, 0x1, PT ;  /* 0x000000010c00780c */ /* 0x008fe40003f62070 */
[----:B--2---:R-:W-:Y:S01]  /*0650*/  I2FP.F32.U32 R9, R4 ;  /* 0x0000000400097245 */ /* 0x004fe20000201000 */
[----:B------:R-:W-:Y:S01]  /*0660*/  VOTEU.ALL UP0, P0 ;  /* 0x00000000003f7886 */ /* 0x000fe20000000000 */
[----:B------:R-:W-:Y:S01]  /*0670*/  LOP3.LUT R7, R7, 0xfffffffc, RZ, 0xc0, !PT ;  /* 0xfffffffc07077812 */ /* 0x000fe200078ec0ff */
[----:B------:R-:W-:Y:S02]  /*0680*/  VOTEU.ALL UP1, P0 ;  /* 0x00000000003f7886 */ /* 0x000fe40000020000 */
[----:B------:R-:W-:Y:S01]  /*0690*/  FMUL R11, R9, UR4 ;  /* 0x00000004090b7c20 */ /* 0x000fe20008400000 */
[----:B------:R-:W-:Y:S01]  /*06a0*/  IMAD.IADD R9, R3, 0x1, -R8 ;  /* 0x0000000103097824 */ /* 0x000fe200078e0a08 */
[----:B-1----:R-:W-:Y:S01]  /*06b0*/  I2FP.F32.U32 R8, UR8 ;  /* 0x0000000800087c45 */ /* 0x002fe20008201000 */
[----:B------:R-:W-:Y:S01]  /*06c0*/  IMAD.IADD R0, R0, 0x1, -R7 ;  /* 0x0000000100007824 */ /* 0x000fe200078e0a07 */
[----:B------:R-:W0:Y:S01]  /*06d0*/  @!UP0 S2UR UR7, SR_CgaCtaId ;  /* 0x00000000000789c3 */ /* 0x000e220000008800 */
[----:B------:R-:W-:Y:S01]  /*06e0*/  ULDC UR4, c[0x0][0x150] ;  /* 0x0000540000047ab9 */ /* 0x000fe20000000800 */
[----:B------:R-:W1:Y:S01]  /*06f0*/  F2I.U32.TRUNC.NTZ R11, R11 ;  /* 0x0000000b000b7305 */ /* 0x000e62000020f000 */
[----:B------:R-:W-:Y:S01]  /*0700*/  FMUL R8, R8, UR4 ;  /* 0x0000000408087c20 */ /* 0x000fe20008400000 */
[----:B------:R-:W-:Y:S01]  /*0710*/  SHF.R.S32.HI R3, RZ, 0x1f, R2 ;  /* 0x0000001fff037819 */ /* 0x000fe20000011402 */
[----:B------:R-:W-:Y:S01]  /*0720*/  IMAD R9, R9, 0x4, R0 ;  /* 0x0000000409097824 */ /* 0x000fe200078e0200 */
[----:B------:R-:W-:Y:S01]  /*0730*/  UMOV UR4, 0x20 ;  /* 0x0000002000047882 */ /* 0x000fe20000000000 */
[----:B------:R-:W-:Y:S01]  /*0740*/  @!UP0 UMOV UR6, 0x400 ;  /* 0x0000040000068882 */ /* 0x000fe20000000000 */
[----:B------:R-:W2:Y:S01]  /*0750*/  LDC R7, c[0x0][0x148] ;  /* 0x00005200ff077b82 */ /* 0x000ea20000000800 */
[----:B------:R-:W-:Y:S01]  /*0760*/  LEA.HI R3, R3, R2, RZ, 0x2 ;  /* 0x0000000203037211 */ /* 0x000fe200078f10ff */
[----:B------:R-:W3:Y:S01]  /*0770*/  F2I.U32.TRUNC.NTZ R8, R8 ;  /* 0x0000000800087305 */ /* 0x000ee2000020f000 */
[----:B------:R-:W-:Y:S01]  /*0780*/  IMAD.SHL.U32 R22, R9, 0x4, RZ ;  /* 0x0000000409167824 */ /* 0x000fe200078e00ff */
[----:B------:R-:W-:-:S04]  /*0790*/  @!UP0 UIADD3 UR4, -UR4, 0x100000, URZ ;  /* 0x0010000004048890 */ /* 0x000fc8000fffe13f */
[----:B------:R-:W-:Y:S02]  /*07a0*/  @!UP0 USHF.L.U32 UR5, UR4, 0xb, URZ ;  /* 0x0000000b04058899 */ /* 0x000fe4000800063f */
[----:B------:R-:W-:Y:S01]  /*07b0*/  @!UP0 USHF.L.U32 UR4, UR4, 0x1, URZ ;  /* 0x0000000104048899 */ /* 0x000fe2000800063f */
[----:B------:R-:W-:Y:S02]  /*07c0*/  LOP3.LUT R3, R3, 0xfffffffc, RZ, 0xc0, !PT ;  /* 0xfffffffc03037812 */ /* 0x000fe400078ec0ff */
[----:B------:R-:W-:Y:S01]  /*07d0*/  LOP3.LUT R22, R9, 0xc, R22, 0x78, !PT ;  /* 0x0000000c09167812 */ /* 0x000fe200078e7816 */
[----:B-1----:R-:W-:Y:S02]  /*07e0*/  IMAD.MOV R21, RZ, RZ, -R11 ;  /* 0x000000ffff157224 */ /* 0x002fe400078e0a0b */
[----:B------:R-:W-:Y:S01]  /*07f0*/  IMAD.IADD R0, R2, 0x1, -R3 ;  /* 0x0000000102007824 */ /* 0x000fe200078e0a03 */
[----:B0-----:R-:W-:Y:S01]  /*0800*/  @!UP0 ULEA UR6, UR7, UR6, 0x18 ;  /* 0x0000000607068291 */ /* 0x001fe2000f8ec03f */
[----:B---3--:R-:W-:-:S03]  /*0810*/  IMAD.MOV R3, RZ, RZ, -R8 ;  /* 0x000000ffff037224 */ /* 0x008fc600078e0a08 */
[----:B------:R-:W-:Y:S01]  /*0820*/  ISETP.NE.AND P1, PT, R0, 0x3, PT ;  /* 0x000000030000780c */ /* 0x000fe20003f25270 */
[----:B------:R-:W-:Y:S01]  /*0830*/  VOTEU.ALL UP0, P0 ;  /* 0x00000000003f7886 */ /* 0x000fe20000000000 */
[----:B------:R-:W-:Y:S01]  /*0840*/  ISETP.LT.U32.AND P0, PT, R22, 0x2, !P2 ;  /* 0x000000021600780c */ /* 0x000fe20005701070 */
[----:B----4-:R-:W-:Y:S01]  /*0850*/  IMAD R3, R10, R3, UR8 ;  /* 0x000000080a037e24 */ /* 0x010fe2000f8e0203 */
[----:B------:R-:W-:Y:S01]  /*0860*/  ISETP.EQ.OR P1, PT, R0, RZ, !P1 ;  /* 0x000000ff0000720c */ /* 0x000fe20004f22670 */
[----:B--2---:R-:W-:Y:S01]  /*0870*/  IMAD R9, R7, R21, R4 ;  /* 0x0000001507097224 */ /* 0x004fe200078e0204 */
[C---:B------:R-:W-:Y:S02]  /*0880*/  ISETP.NE.AND P2, PT, R5.reuse, RZ, PT ;  /* 0x000000ff0500720c */ /* 0x040fe40003f45270 */
[----:B------:R-:W-:Y:S01]  /*0890*/  ISETP.EQ.AND P1, PT, R5, RZ, P1 ;  /* 0x000000ff0500720c */ /* 0x000fe20000f22270 */
[----:B------:R-:W0:Y:S02]  /*08a0*/  FENCE.VIEW.ASYNC.S ;  /* 0x00000000000073c6 */ /* 0x000e240000000000 */
[----:B0-----:R0:W1:Y:S01]  /*08b0*/  @!UP0 SYNCS.EXCH.64 URZ, [UR6+0x130], UR4 ;  /* 0x00013004063f85b2 */ /* 0x0010620008000100 */
[----:B------:R-:W-:-:S02]  /*08c0*/  ISETP.NE.AND P4, PT, R9, R22, PT ;  /* 0x000000160900720c */ /* 0x000fc40003f85270 */
[----:B------:R-:W-:Y:S02]  /*08d0*/  SEL R19, RZ, 0x1, !P1 ;  /* 0x00000001ff137807 */ /* 0x000fe40004800000 */
[----:B------:R-:W-:Y:S02]  /*08e0*/  ISETP.EQ.OR P4, PT, R3, RZ, !P4 ;  /* 0x000000ff0300720c */ /* 0x000fe40006782670 */
[----:B------:R-:W-:Y:S02]  /*08f0*/  SEL R19, R19, 0x2, P5 ;  /* 0x0000000213137807 */ /* 0x000fe40002800000 */
[----:B------:R-:W-:-:S04]  /*0900*/  PLOP3.LUT P0, PT, P0, P4, PT, 0x80, 0x0 ;  /* 0x000000000000781c */ /* 0x000fc80000709070 */
[----:B------:R-:W-:Y:S01]  /*0910*/  P2R R58, PR, RZ, 0x1 ;  /* 0x00000001ff3a7803 */ /* 0x000fe20000000000 */
[----:B------:R0:W2:Y:S01]  /*0920*/  @!UP1 SYNCS.EXCH.64 URZ, [UR6+0x138], UR4 ;  /* 0x00013804063f95b2 */ /* 0x0000a20008000100 */
[----:B------:R-:W-:Y:S01]  /*0930*/  NOP ;  /* 0x0000000000007918 */ /* 0x000fe20000000000 */
[----:B------:R-:W-:Y:S06]  /*0940*/  @!P3 BRA `(.L_x_4) ;  /* 0x000000000008b947 */ /* 0x000fec0003800000 */
[----:B-12---:R-:W-:Y:S01]  /*0950*/  UCGABAR_ARV ;  /* 0x00000000000079c7 */ /* 0x006fe20008000000 */
[----:B------:R-:W-:Y:S05]  /*0960*/  BRA `(.L_x_5) ;  /* 0x0000000000047947 */ /* 0x000fea0003800000 */
.L_x_4:
[----:B-12---:R-:W-:Y:S01]  /*0970*/  NOP ;  /* 0x0000000000007918 */ /* 0x006fe20000000000 */
.L_x_5:
[----:B------:R-:W1:Y:S01]  /*0980*/  LDC R2, c[0x0][0x65c] ;  /* 0x00019700ff027b82 */ /* 0x000e620000000800 */
[----:B------:R-:W-:Y:S02]  /*0990*/  IMAD.U32 R8, RZ, RZ, UR8 ;  /* 0x00000008ff087e24 */ /* 0x000fe4000f8e00ff */
[----:B------:R-:W-:Y:S01]  /*09a0*/  IMAD.MOV.U32 R9, RZ, RZ, RZ ;  /* 0x000000ffff097224 */ /* 0x000fe200078e00ff */
[----:B-1----:R-:W-:-:S04]  /*09b0*/  ISETP.NE.AND P1, PT, R2, 0x1, PT ;  /* 0x000000010200780c */ /* 0x002fc80003f25270 */
[----:B------:R-:W-:-:S09]  /*09c0*/  P2R R5, PR, RZ, 0x2 ;  /* 0x00000002ff057803 */ /* 0x000fd20000000000 */
[----:B------:R-:W1:Y:S01]  /*09d0*/  @P1 LDC R17, c[0x0][0x10] ;  /* 0x00000400ff111b82 */ /* 0x000e620000000800 */
[----:B------:R-:W-:Y:S02]  /*09e0*/  @P1 IMAD.MOV.U32 R5, RZ, RZ, RZ ;  /* 0x000000ffff051224 */ /* 0x000fe400078e00ff */
[----:B------:R-:W-:-:S05]  /*09f0*/  @P1 IMAD.MOV.U32 R13, RZ, RZ, RZ ;  /* 0x000000ffff0d1224 */ /* 0x000fca00078e00ff */
[----:B------:R-:W2:Y:S01]  /*0a00*/  @!P1 LDC R11, c[0x0][0xc] ;  /* 0x00000300ff0b9b82 */ /* 0x000ea20000000800 */
[----:B-1----:R-:W-:-:S04]  /*0a10*/  @P1 IMAD.WIDE.U32 R16, R17, UR8, R4 ;  /* 0x0000000811101c25 */ /* 0x002fc8000f8e0004 */
[----:B------:R-:W-:Y:S02]  /*0a20*/  @P1 IMAD.IADD R17, R17, 0x1, R13 ;  /* 0x0000000111111824 */ /* 0x000fe400078e020d */
[----:B--2---:R-:W-:-:S04]  /*0a30*/  @!P1 IMAD.WIDE.U32 R8, R4, R11, R8 ;  /* 0x0000000b04089225 */ /* 0x004fc800078e0008 */
[----:B------:R-:W-:Y:S02]  /*0a40*/  @!P1 IMAD.MOV.U32 R16, RZ, RZ, R8 ;  /* 0x000000ffff109224 */ /* 0x000fe400078e0008 */
[----:B------:R-:W-:Y:S01]  /*0a50*/  @!P1 IMAD.MOV.U32 R17, RZ, RZ, R9 ;  /* 0x000000ffff119224 */ /* 0x000fe200078e0009 */
[----:B------:R-:W-:Y:S06]  /*0a60*/  @!P3 BRA `(.L_x_6) ;  /* 0x00000000000cb947 */ /* 0x000fec0003800000 */
[----:B------:R-:W-:Y:S01]  /*0a70*/  UCGABAR_WAIT ;  /* 0x0000000000007dc7 */ /* 0x000fe20008000000 */
[----:B------:R-:W-:Y:S01]  /*0a80*/  CCTL.IVALL ;  /* 0x00000000ff00798f */ /* 0x000fe20002000000 */
[----:B------:R-:W-:Y:S05]  /*0a90*/  BRA `(.L_x_7) ;  /* 0x0000000000047947 */ /* 0x000fea0003800000 */
.L_x_6:
[----:B------:R-:W-:Y:S06]  /*0aa0*/  BAR.SYNC.DEFER_BLOCKING 0x0 ;  /* 0x0000000000007b1d */ /* 0x000fec0000010000 */
.L_x_7:
[----:B------:R-:W-:Y:S05]  /*0ab0*/  @!P2 BRA `(.L_x_8) ;  /* 0x0000003c0084a947 */ /* 0x000fea0003800000 */
[----:B------:R-:W-:-:S13]  /*0ac0*/  ISETP.GT.U32.AND P0, PT, R6, 0x1, PT ;  /* 0x000000010600780c */ /* 0x000fda0003f04070 */
[----:B0-----:R-:W-:Y:S05]  /*0ad0*/  @P0 EXIT ;  /* 0x000000000000094d */ /* 0x001fea0003800000 */
[----:B------:R-:W-:Y:S01]  /*0ae0*/  ULDC.64 UR4, c[0x0][0x650] ;  /* 0x0001940000047ab9 */ /* 0x000fe20000000a00 */
[----:B------:R-:W-:Y:S01]  /*0af0*/  PRMT R0, RZ, 0x7610, R0 ;  /* 0x00007610ff007816 */ /* 0x000fe20000000000 */
[----:B------:R-:W-:Y:S01]  /*0b00*/  IMAD.MOV.U32 R60, RZ, RZ, -0x1 ;  /* 0xffffffffff3c7424 */ /* 0x000fe200078e00ff */
[----:B------:R-:W-:Y:S01]  /*0b10*/  ISETP.GE.U32.AND P0, PT, R16, UR4, PT ;  /* 0x0000000410007c0c */ /* 0x000fe2000bf06070 */
[----:B------:R-:W-:Y:S02]  /*0b20*/  IMAD.MOV.U32 R61, RZ, RZ, -0x1 ;  /* 0xffffffffff3d7424 */ /* 0x000fe400078e00ff */
[----:B------:R-:W-:Y:S01]  /*0b30*/  IMAD.MOV.U32 R57, RZ, RZ, -0x1 ;  /* 0xffffffffff397424 */ /* 0x000fe200078e00ff */
[----:B------:R-:W-:-:S13]  /*0b40*/  ISETP.GE.U32.AND.EX P0, PT, R17, UR5, PT, P0 ;  /* 0x0000000511007c0c */ /* 0x000fda000bf06100 */
[----:B------:R-:W-:Y:S05]  /*0b50*/  @P0 BRA `(.L_x_9) ;  /* 0x0000000400280947 */ /* 0x000fea0003800000 */
[----:B------:R-:W0:Y:S01]  /*0b60*/  LDC.64 R24, c[0x0][0x628] ;  /* 0x00018a00ff187b82 */ /* 0x000e220000000a00 */
[----:B------:R-:W-:Y:S02]  /*0b70*/  IMAD.MOV.U32 R8, RZ, RZ, R16 ;  /* 0x000000ffff087224 */ /* 0x000fe400078e0010 */
[----:B------:R-:W-:-:S05]  /*0b80*/  IMAD.MOV.U32 R9, RZ, RZ, R17 ;  /* 0x000000ffff097224 */ /* 0x000fca00078e0011 */
[----:B------:R-:W1:Y:S08]  /*0b90*/  LDC R0, c[0x0][0x630] ;  /* 0x00018c00ff007b82 */ /* 0x000e700000000800 */
[----:B------:R-:W2:Y:S01]  /*0ba0*/  LDC.64 R26, c[0x0][0x620] ;  /* 0x00018800ff1a7b82 */ /* 0x000ea20000000a00 */
[----:B0-----:R-:W-:-:S04]  /*0bb0*/  ISETP.NE.U32.AND P0, PT, R24, RZ, PT ;  /* 0x000000ff1800720c */ /* 0x001fc80003f05070 */
[----:B------:R-:W-:-:S13]  /*0bc0*/  ISETP.NE.AND.EX P0, PT, R25, RZ, PT, P0 ;  /* 0x000000ff1900720c */ /* 0x000fda0003f05300 */
[----:B-12---:R-:W-:Y:S05]  /*0bd0*/  @!P0 BRA `(.L_x_10) ;  /* 0x0000000000288947 */ /* 0x006fea0003800000 */
[----:B------:R-:W0:Y:S02]  /*0be0*/  LDC R13, c[0x0][0x634] ;  /* 0x00018d00ff0d7b82 */ /* 0x000e240000000800 */
[----:B0-----:R-:W-:-:S05]  /*0bf0*/  IADD3 R13, P0, R16, R13, RZ ;  /* 0x0000000d100d7210 */ /* 0x001fca0007f1e0ff */
[----:B------:R-:W-:-:S04]  /*0c00*/  IMAD.X R15, RZ, RZ, R17, P0 ;  /* 0x000000ffff0f7224 */ /* 0x000fc800000e0611 */
[----:B------:R-:W-:-:S04]  /*0c10*/  IMAD.WIDE.U32 R8, R15, R24, RZ ;  /* 0x000000180f087225 */ /* 0x000fc800078e00ff */
[----:B------:R-:W-:-:S04]  /*0c20*/  IMAD.WIDE.U32 R10, P0, R13, R25, R8 ;  /* 0x000000190d0a7225 */ /* 0x000fc80007800008 */
[----:B------:R-:W-:-:S04]  /*0c30*/  IMAD.WIDE.U32 R8, R13, R24, RZ ;  /* 0x000000180d087225 */ /* 0x000fc800078e00ff */
[----:B------:R-:W-:Y:S01]  /*0c40*/  IMAD.X R13, RZ, RZ, RZ, P0 ;  /* 0x000000ffff0d7224 */ /* 0x000fe200000e06ff */
[----:B------:R-:W-:Y:S01]  /*0c50*/  IADD3 RZ, P0, R9, R10, RZ ;  /* 0x0000000a09ff7210 */ /* 0x000fe20007f1e0ff */
[----:B------:R-:W-:-:S04]  /*0c60*/  IMAD.MOV.U32 R12, RZ, RZ, R11 ;  /* 0x000000ffff0c7224 */ /* 0x000fc800078e000b */
[----:B------:R-:W-:-:S08]  /*0c70*/  IMAD.WIDE.U32.X R8, R15, R25, R12, P0 ;  /* 0x000000190f087225 */ /* 0x000fd000000e040c */
.L_x_10:
[----:B------:R-:W0:Y:S01]  /*0c80*/  LDC.64 R24, c[0x0][0x640] ;  /* 0x00019000ff187b82 */ /* 0x000e220000000a00 */
[-CC-:B------:R-:W-:Y:S01]  /*0c90*/  SHF.R.U64 R57, R8, R0.reuse, R9.reuse ;  /* 0x0000000008397219 */ /* 0x180fe20000001209 */
[----:B------:R-:W-:Y:S01]  /*0ca0*/  IMAD R28, R7, R21, R4 ;  /* 0x00000015071c7224 */ /* 0x000fe200078e0204 */
[----:B------:R-:W-:Y:S01]  /*0cb0*/  SHF.R.U32.HI R0, RZ, R0, R9 ;  /* 0x00000000ff007219 */ /* 0x000fe20000011609 */
[----:B------:R-:W-:Y:S01]  /*0cc0*/  IMAD.MOV.U32 R21, RZ, RZ, 0x1 ;  /* 0x00000001ff157424 */ /* 0x000fe200078e00ff */
[----:B------:R-:W-:-:S03]  /*0cd0*/  IADD3 R5, P0, RZ, -R57, RZ ;  /* 0x80000039ff057210 */ /* 0x000fc60007f1e0ff */
[----:B------:R-:W1:Y:S02]  /*0ce0*/  LDC R6, c[0x0][0x618] ;  /* 0x00018600ff067b82 */ /* 0x000e640000000800 */
[----:B------:R-:W-:-:S04]  /*0cf0*/  IMAD.X R9, RZ, RZ, ~R0, P0 ;  /* 0x000000ffff097224 */ /* 0x000fc800000e0e00 */
[-C--:B------:R-:W-:Y:S02]  /*0d00*/  IMAD R0, R9, R26.reuse, RZ ;  /* 0x0000001a09007224 */ /* 0x080fe400078e02ff */
[----:B------:R-:W2:Y:S01]  /*0d10*/  LDC R11, c[0x0][0x608] ;  /* 0x00018200ff0b7b82 */ /* 0x000ea20000000800 */
[----:B------:R-:W-:-:S04]  /*0d20*/  IMAD.WIDE.U32 R8, R5, R26, R16 ;  /* 0x0000001a05087225 */ /* 0x000fc800078e0010 */
[----:B------:R-:W-:-:S03]  /*0d30*/  IMAD R5, R5, R27, R0 ;  /* 0x0000001b05057224 */ /* 0x000fc600078e0200 */
[----:B------:R-:W3:Y:S01]  /*0d40*/  LDC R12, c[0x0][0x658] ;  /* 0x00019600ff0c7b82 */ /* 0x000ee20000000800 */
[----:B0-----:R-:W-:Y:S01]  /*0d50*/  ISETP.NE.U32.AND P0, PT, R24, RZ, PT ;  /* 0x000000ff1800720c */ /* 0x001fe20003f05070 */
[----:B------:R-:W-:Y:S02]  /*0d60*/  IMAD.IADD R5, R9, 0x1, R5 ;  /* 0x0000000109057824 */ /* 0x000fe400078e0205 */
[----:B------:R-:W-:Y:S01]  /*0d70*/  IMAD.MOV.U32 R9, RZ, RZ, -0x1 ;  /* 0xffffffffff097424 */ /* 0x000fe200078e00ff */
[----:B------:R-:W-:-:S03]  /*0d80*/  ISETP.NE.AND.EX P0, PT, R25, RZ, PT, P0 ;  /* 0x000000ff1900720c */ /* 0x000fc60003f05300 */
[----:B------:R-:W0:Y:S01]  /*0d90*/  LDC R15, c[0x0][0x600] ;  /* 0x00018000ff0f7b82 */ /* 0x000e220000000800 */
[-CC-:B-1----:R-:W-:Y:S02]  /*0da0*/  SHF.R.U64 R13, R8, R6.reuse, R5.reuse ;  /* 0x00000006080d7219 */ /* 0x182fe40000001205 */
[----:B------:R-:W-:-:S05]  /*0db0*/  SHF.R.U32.HI R0, RZ, R6, R5 ;  /* 0x00000006ff007219 */ /* 0x000fca0000011605 */
[----:B------:R-:W1:Y:S01]  /*0dc0*/  LDC R14, c[0x0][0x648] ;  /* 0x00019200ff0e7b82 */ /* 0x000e620000000800 */
[-CC-:B--2---:R-:W-:Y:S02]  /*0dd0*/  SHF.R.U64 R27, R13, R11.reuse, R0.reuse ;  /* 0x0000000b0d1b7219 */ /* 0x184fe40000001200 */
[----:B------:R-:W-:-:S05]  /*0de0*/  SHF.R.U32.HI R5, RZ, R11, R0 ;  /* 0x0000000bff057219 */ /* 0x000fca0000011600 */
[----:B------:R-:W2:Y:S01]  /*0df0*/  LDC R20, c[0x0][0x638] ;  /* 0x00018e00ff147b82 */ /* 0x000ea20000000800 */
[-CC-:B---3--:R-:W-:Y:S02]  /*0e00*/  SHF.R.U64 R26, R27, R12.reuse, R5.reuse ;  /* 0x0000000c1b1a7219 */ /* 0x188fe40000001205 */
[-C--:B------:R-:W-:Y:S02]  /*0e10*/  SHF.L.U32 R0, R9, R12.reuse, RZ ;  /* 0x0000000c09007219 */ /* 0x080fe400000006ff */
[----:B------:R-:W-:Y:S01]  /*0e20*/  SHF.R.U32.HI R5, RZ, R12, R5 ;  /* 0x0000000cff057219 */ /* 0x000fe20000011605 */
[----:B------:R-:W-:Y:S01]  /*0e30*/  IMAD.MOV.U32 R4, RZ, RZ, R26 ;  /* 0x000000ffff047224 */ /* 0x000fe200078e001a */
[----:B------:R-:W-:Y:S01]  /*0e40*/  LOP3.LUT R10, RZ, R0, RZ, 0x33, !PT ;  /* 0x00000000ff0a7212 */ /* 0x000fe200078e33ff */
[----:B------:R-:W3:Y:S01]  /*0e50*/  LDC R23, c[0x0][0x610] ;  /* 0x00018400ff177b82 */ /* 0x000ee20000000800 */
[----:B------:R-:W-:Y:S05]  /*0e60*/  @!P0 BRA `(.L_x_11) ;  /* 0x0000000000288947 */ /* 0x000fea0003800000 */
[----:B------:R-:W4:Y:S02]  /*0e70*/  LDC R9, c[0x0][0x64c] ;  /* 0x00019300ff097b82 */ /* 0x000f240000000800 */
[----:B----4-:R-:W-:-:S05]  /*0e80*/  IADD3 R9, P0, R26, R9, RZ ;  /* 0x000000091a097210 */ /* 0x010fca0007f1e0ff */
        /* <DEDUP_REMOVED lines=8> */
.L_x_11:
[----:B-1----:R-:W-:Y:S01]  /*0f10*/  SHF.R.U64 R4, R4, R14, R5 ;  /* 0x0000000e04047219 */ /* 0x002fe20000001205 */
[----:B0-----:R-:W-:Y:S01]  /*0f20*/  VIADD R6, R15, 0xffffffff ;  /* 0xffffffff0f067836 */ /* 0x001fe20000000000 */
[----:B------:R-:W-:Y:S02]  /*0f30*/  SHF.L.U32 R0, R21, R12, RZ ;  /* 0x0000000c15007219 */ /* 0x000fe400000006ff */
[----:B------:R-:W-:Y:S01]  /*0f40*/  LOP3.LUT R5, R27, R10, RZ, 0xc0, !PT ;  /* 0x0000000a1b057212 */ /* 0x000fe200078ec0ff */
[----:B------:R-:W-:Y:S01]  /*0f50*/  IMAD.MOV R7, RZ, RZ, -R4 ;  /* 0x000000ffff077224 */ /* 0x000fe200078e0a04 */
[----:B------:R-:W-:Y:S02]  /*0f60*/  SEL R3, R3, R28, !P1 ;  /* 0x0000001c03037207 */ /* 0x000fe40004800000 */
[----:B------:R-:W-:Y:S01]  /*0f70*/  LOP3.LUT R6, R13, R6, RZ, 0xc0, !PT ;  /* 0x000000060d067212 */ /* 0x000fe200078ec0ff */
[----:B------:R-:W-:Y:S02]  /*0f80*/  IMAD R4, R0, R4, R5 ;  /* 0x0000000400047224 */ /* 0x000fe400078e0205 */
[----:B--2---:R-:W-:-:S02]  /*0f90*/  IMAD R0, R7, R20, R26 ;  /* 0x0000001407007224 */ /* 0x004fc400078e021a */
[----:B---3--:R-:W-:Y:S02]  /*0fa0*/  IMAD R3, R4, R23, R3 ;  /* 0x0000001704037224 */ /* 0x008fe400078e0203 */
[----:B------:R-:W-:Y:S02]  /*0fb0*/  IMAD R60, R0, R15, R6 ;  /* 0x0000000f003c7224 */ /* 0x000fe400078e0206 */
[----:B------:R-:W-:-:S03]  /*0fc0*/  IMAD.MOV.U32 R4, RZ, RZ, 0x1 ;  /* 0x00000001ff047424 */ /* 0x000fc600078e00ff */
[----:B------:R-:W-:Y:S02]  /*0fd0*/  SEL R61, R60, R3, !P1 ;  /* 0x000000033c3d7207 */ /* 0x000fe40004800000 */
[----:B------:R-:W-:Y:S02]  /*0fe0*/  PRMT R0, R4, 0x7610, R0 ;  /* 0x0000761004007816 */ /* 0x000fe40000000000 */
[----:B------:R-:W-:-:S07]  /*0ff0*/  SEL R60, R3, R60, !P1 ;  /* 0x0000003c033c7207 */ /* 0x000fce0004800000 */
.L_x_9:
[----:B------:R-:W-:-:S08]  /*1000*/  NOP ;  /* 0x0000000000007918 */ /* 0x000fd00000000000 */
[----:B------:R-:W0:Y:S02]  /*1010*/  USETMAXREG.TRY_ALLOC.CTAPOOL UP0, 0xe8 ;  /* 0x000000e8000079c8 */ /* 0x000e240008000600 */
[----:B0-----:R-:W-:-:S13]  /*1020*/  PLOP3.LUT P0, PT, PT, PT, UP0, 0x80, 0x0 ;  /* 0x000000000000781c */ /* 0x001fda0003f0f008 */
[----:B------:R-:W-:Y:S05]  /*1030*/  @!P0 BRA `(.L_x_9) ;  /* 0xfffffffc00f08947 */ /* 0x000fea000383ffff */
[----:B------:R-:W-:Y:S01]  /*1040*/  ULDC.64 UR4, c[0x0][0x598] ;  /* 0x0001660000047ab9 */ /* 0x000fe20000000a00 */
[----:B------:R-:W-:Y:S01]  /*1050*/  ULDC.64 UR36, c[0x0][0x208] ;  /* 0x0000820000247ab9 */ /* 0x000fe20000000a00 */
[----:B------:R-:W-:-:S04]  /*1060*/  ISETP.NE.U32.AND P0, PT, RZ, UR4, PT ;  /* 0x00000004ff007c0c */ /* 0x000fc8000bf05070 */
[----:B------:R-:W-:-:S13]  /*1070*/  ISETP.NE.AND.EX P0, PT, RZ, UR5, PT, P0 ;  /* 0x00000005ff007c0c */ /* 0x000fda000bf05300 */
[----:B------:R-:W-:Y:S05]  /*1080*/  @!P0 BRA `(.L_x_12) ;  /* 0x00000000001c8947 */ /* 0x000fea0003800000 */
[----:B------:R-:W0:Y:S02]  /*1090*/  LDC.64 R4, c[0x0][0x598] ;  /* 0x00016600ff047b82 */ /* 0x000e240000000a00 */
[----:B0-----:R-:W2:Y:S02]  /*10a0*/  LDG.E.64 R4, desc[UR36][R4.64] ;  /* 0x0000002404047981 */ /* 0x001ea4000c1e1b00 */
[----:B--2---:R-:W-:-:S04]  /*10b0*/  ISETP.NE.U32.AND P0, PT, R4, RZ, PT ;  /* 0x000000ff0400720c */ /* 0x004fc80003f05070 */
[----:B------:R-:W-:-:S13]  /*10c0*/  ISETP.NE.AND.EX P0, PT, R5, RZ, PT, P0 ;  /* 0x000000ff0500720c */ /* 0x000fda0003f05300 */
[----:B------:R-:W-:Y:S05]  /*10d0*/  @!P0 BRA `(.L_x_12) ;  /* 0x0000000000088947 */ /* 0x000fea0003800000 */
[----:B------:R0:W5:Y:S01]  /*10e0*/  LD.E R23, desc[UR36][R4.64] ;  /* 0x0000002404177980 */ /* 0x000162000c101900 */
[----:B------:R-:W-:Y:S05]  /*10f0*/  BRA `(.L_x_13) ;  /* 0x0000000000247947 */ /* 0x000fea0003800000 */
.L_x_12:
[----:B------:R-:W-:Y:S02]  /*1100*/  ULDC.64 UR4, c[0x0][0x588] ;  /* 0x0001620000047ab9 */ /* 0x000fe40000000a00 */
[----:B------:R-:W-:-:S04]  /*1110*/  ISETP.NE.U32.AND P0, PT, RZ, UR4, PT ;  /* 0x00000004ff007c0c */ /* 0x000fc8000bf05070 */
[----:B------:R-:W-:-:S13]  /*1120*/  ISETP.NE.AND.EX P0, PT, RZ, UR5, PT, P0 ;  /* 0x00000005ff007c0c */ /* 0x000fda000bf05300 */
[----:B------:R-:W-:Y:S05]  /*1130*/  @!P0 BRA `(.L_x_14) ;  /* 0x00000000000c8947 */ /* 0x000fea0003800000 */
[----:B------:R-:W0:Y:S02]  /*1140*/  LDC.64 R4, c[0x0][0x588] ;  /* 0x00016200ff047b82 */ /* 0x000e240000000a00 */
[----:B0-----:R1:W5:Y:S01]  /*1150*/  LDG.E R23, desc[UR36][R4.64] ;  /* 0x0000002404177981 */ /* 0x001362000c1e1900 */
[----:B------:R-:W-:Y:S05]  /*1160*/  BRA `(.L_x_13) ;  /* 0x0000000000087947 */ /* 0x000fea0003800000 */
.L_x_14:
[----:B------:R-:W-:Y:S02]  /*1170*/  ULDC UR4, c[0x0][0x580] ;  /* 0x0001600000047ab9 */ /* 0x000fe40000000800 */
[----:B------:R-:W-:-:S07]  /*1180*/  IMAD.U32 R23, RZ, RZ, UR4 ;  /* 0x00000004ff177e24 */ /* 0x000fce000f8e00ff */
.L_x_13:
[----:B------:R-:W-:Y:S02]  /*1190*/  ULDC.64 UR4, c[0x0][0x5a0] ;  /* 0x0001680000047ab9 */ /* 0x000fe40000000a00 */
[----:B------:R-:W-:-:S04]  /*11a0*/  ISETP.NE.U32.AND P0, PT, RZ, UR4, PT ;  /* 0x00000004ff007c0c */ /* 0x000fc8000bf05070 */
[----:B------:R-:W-:-:S13]  /*11b0*/  ISETP.NE.AND.EX P0, PT, RZ, UR5, PT, P0 ;  /* 0x00000005ff007c0c */ /* 0x000fda000bf05300 */
[----:B------:R-:W-:Y:S05]  /*11c0*/  @!P0 BRA `(.L_x_15) ;  /* 0x00000000001c8947 */ /* 0x000fea0003800000 */
[----:B01----:R-:W0:Y:S02]  /*11d0*/  LDC.64 R4, c[0x0][0x5a0] ;  /* 0x00016800ff047b82 */ /* 0x003e240000000a00 */
[----:B0-----:R-:W2:Y:S02]  /*11e0*/  LDG.E.64 R4, desc[UR36][R4.64] ;  /* 0x0000002404047981 */ /* 0x001ea4000c1e1b00 */
[----:B--2---:R-:W-:-:S04]  /*11f0*/  ISETP.NE.U32.AND P0, PT, R4, RZ, PT ;  /* 0x000000ff0400720c */ /* 0x004fc80003f05070 */
[----:B------:R-:W-:-:S13]  /*1200*/  ISETP.NE.AND.EX P0, PT, R5, RZ, PT, P0 ;  /* 0x000000ff0500720c */ /* 0x000fda0003f05300 */
[----:B------:R-:W-:Y:S05]  /*1210*/  @!P0 BRA `(.L_x_15) ;  /* 0x0000000000088947 */ /* 0x000fea0003800000 */
[----:B------:R0:W5:Y:S01]  /*1220*/  LD.E R56, desc[UR36][R4.64] ;  /* 0x0000002404387980 */ /* 0x000162000c101900 */
[----:B------:R-:W-:Y:S05]  /*1230*/  BRA `(.L_x_16) ;  /* 0x0000000000247947 */ /* 0x000fea0003800000 */
.L_x_15:
[----:B------:R-:W-:Y:S02]  /*1240*/  ULDC.64 UR4, c[0x0][0x590] ;  /* 0x0001640000047ab9 */ /* 0x000fe40000000a00 */
[----:B------:R-:W-:-:S04]  /*1250*/  ISETP.NE.U32.AND P0, PT, RZ, UR4, PT ;  /* 0x00000004ff007c0c */ /* 0x000fc8000bf05070 */
[----:B------:R-:W-:-:S13]  /*1260*/  ISETP.NE.AND.EX P0, PT, RZ, UR5, PT, P0 ;  /* 0x00000005ff007c0c */ /* 0x000fda000bf05300 */
[----:B------:R-:W-:Y:S05]  /*1270*/  @!P0 BRA `(.L_x_17) ;  /* 0x00000000000c8947 */ /* 0x000fea0003800000 */
[----:B01----:R-:W0:Y:S02]  /*1280*/  LDC.64 R4, c[0x0][0x590] ;  /* 0x00016400ff047b82 */ /* 0x003e240000000a00 */
[----:B0-----:R1:W5:Y:S01]  /*1290*/  LDG.E R56, desc[UR36][R4.64] ;  /* 0x0000002404387981 */ /* 0x001362000c1e1900 */
[----:B------:R-:W-:Y:S05]  /*12a0*/  BRA `(.L_x_16) ;  /* 0x0000000000087947 */ /* 0x000fea0003800000 */
.L_x_17:
[----:B------:R-:W-:Y:S02]  /*12b0*/  ULDC UR4, c[0x0][0x584] ;  /* 0x0001610000047ab9 */ /* 0x000fe40000000800 */
[----:B------:R-:W-:-:S07]  /*12c0*/  IMAD.U32 R56, RZ, RZ, UR4 ;  /* 0x00000004ff387e24 */ /* 0x000fce000f8e00ff */
.L_x_16:
[----:B------:R-:W-:-:S13]  /*12d0*/  LOP3.LUT P0, RZ, R0, 0xff, RZ, 0xc0, !PT ;  /* 0x000000ff00ff7812 */ /* 0x000fda000780c0ff */
[----:B------:R-:W-:Y:S05]  /*12e0*/  @!P0 EXIT ;  /* 0x000000000000894d */ /* 0x000fea0003800000 */
[----:B------:R-:W-:Y:S01]  /*12f0*/  ULDC UR4, c[0x0][0x28c] ;  /* 0x0000a30000047ab9 */ /* 0x000fe20000000800 */
[----:B------:R-:W-:Y:S01]  /*1300*/  LOP3.LUT R59, R19, 0x1, RZ, 0xfc, !PT ;  /* 0x00000001133b7812 */ /* 0x000fe200078efcff */
[----:B------:R-:W-:Y:S01]  /*1310*/  UIADD3 UR4, UR4, 0x1f, URZ ;  /* 0x0000001f04047890 */ /* 0x000fe2000fffe03f */
[----:B------:R-:W-:Y:S01]  /*1320*/  UMOV UR38, URZ ;  /* 0x0000003f00267c82 */ /* 0x000fe20008000000 */
[----:B------:R-:W-:Y:S02]  /*1330*/  UMOV UR39, URZ ;  /* 0x0000003f00277c82 */ /* 0x000fe40008000000 */
[----:B------:R-:W-:-:S04]  /*1340*/  USHF.R.S32.HI UR5, URZ, 0x1f, UR4 ;  /* 0x0000001f3f057899 */ /* 0x000fc80008011404 */
[----:B------:R-:W-:-:S04]  /*1350*/  ULEA.HI UR5, UR5, UR4, URZ, 0x5 ;  /* 0x0000000405057291 */ /* 0x000fc8000f8f283f */
[----:B------:R-:W-:-:S12]  /*1360*/  USHF.R.S32.HI UR40, URZ, 0x5, UR5 ;  /* 0x000000053f287899 */ /* 0x000fd80008011405 */
.L_x_101:
[----:B------:R-:W-:Y:S01]  /*1370*/  LOP3.LUT R0, R18, 0x80, RZ, 0xc0, !PT ;  /* 0x0000008012007812 */ /* 0x000fe200078ec0ff */
[----:B--2---:R-:W2:Y:S01]  /*1380*/  S2UR UR7, SR_CgaCtaId ;  /* 0x00000000000779c3 */ /* 0x004ea20000008800 */
[----:B------:R-:W-:Y:S02]  /*1390*/  UMOV UR6, 0x400 ;  /* 0x0000040000067882 */ /* 0x000fe40000000000 */
[----:B------:R-:W-:-:S06]  /*13a0*/  SHF.R.U32.HI R0, RZ, 0x7, R0 ;  /* 0x00000007ff007819 */ /* 0x000fcc0000011600 */
[----:B---3--:R-:W3:Y:S01]  /*13b0*/  SHFL.IDX PT, R0, R0, RZ, 0x1f ;  /* 0x00001fff00007589 */ /* 0x008ee200000e0000 */
[----:B--2---:R-:W-:Y:S01]  /*13c0*/  ULEA UR6, UR7, UR6, 0x18 ;  /* 0x0000000607067291 */ /* 0x004fe2000f8ec03f */
[----:B---3--:R-:W-:-:S13]  /*13d0*/  R2UR UR4, R0 ;  /* 0x00000000000472ca */ /* 0x008fda00000e0000 */
[----:B------:R-:W-:-:S04]  /*13e0*/  ULEA.HI UR5, UR4, UR4, URZ, 0x1 ;  /* 0x0000000404057291 */ /* 0x000fc8000f8f083f */
[----:B------:R-:W-:-:S04]  /*13f0*/  ULOP3.LUT UR5, UR5, 0xffffe, URZ, 0xc0, !UPT ;  /* 0x000ffffe05057892 */ /* 0x000fc8000f8ec03f */
[----:B------:R-:W-:-:S03]  /*1400*/  UIADD3 UR5, UR4, -UR5, URZ ;  /* 0x8000000504057290 */ /* 0x000fc6000fffe03f */
[----:B------:R-:W-:Y:S01]  /*1410*/  ULDC UR4, c[0x0][0x28c] ;  /* 0x0000a30000047ab9 */ /* 0x000fe20000000800 */
[----:B------:R-:W-:Y:S01]  /*1420*/  ULEA UR5, UR5, UR6, 0xc ;  /* 0x0000000605057291 */ /* 0x000fe2000f8e603f */
[----:B------:R-:W-:-:S03]  /*1430*/  ISETP.LT.AND P0, PT, RZ, UR4, PT ;  /* 0x00000004ff007c0c */ /* 0x000fc6000bf01270 */
[----:B------:R-:W-:-:S04]  /*1440*/  UIADD3 UR5, UR5, 0x200, URZ ;  /* 0x0000020005057890 */ /* 0x000fc8000fffe03f */
[----:B------:R-:W-:-:S04]  /*1450*/  USHF.R.U32.HI UR5, URZ, 0x4, UR5 ;  /* 0x000000043f057899 */ /* 0x000fc80008011605 */
[----:B------:R-:W-:Y:S02]  /*1460*/  ULOP3.LUT UR41, UR5, 0x3fff, URZ, 0xc0, !UPT ;  /* 0x00003fff05297892 */ /* 0x000fe4000f8ec03f */
[----:B-1--45:R-:W-:Y:S10]  /*1470*/  @P0 BRA `(.L_x_18) ;  /* 0x0000000000400947 */ /* 0x032ff40003800000 */
[----:B------:R-:W-:Y:S01]  /*1480*/  MOV R0, 0x0 ;  /* 0x0000000000007802 */ /* 0x000fe20000000f00 */
[----:B------:R-:W-:Y:S01]  /*1490*/  ULDC.64 UR4, c[0x4][0x68] ;  /* 0x01001a0000047ab9 */ /* 0x000fe20000000a00 */
[----:B------:R-:W-:Y:S01]  /*14a0*/  ULDC.64 UR6, c[0x4][0x8] ;  /* 0x0100020000067ab9 */ /* 0x000fe20000000a00 */
[----:B01----:R-:W-:Y:S01]  /*14b0*/  IMAD.U32 R4, RZ, RZ, UR4 ;  /* 0x00000004ff047e24 */ /* 0x003fe2000f8e00ff */
[----:B------:R0:W1:Y:S01]  /*14c0*/  LDC.64 R14, c[0x4][R0] ;  /* 0x01000000000e7b82 */ /* 0x0000620000000a00 */
[----:B------:R-:W-:Y:S01]  /*14d0*/  IMAD.U32 R5, RZ, RZ, UR5 ;  /* 0x00000005ff057e24 */ /* 0x000fe2000f8e00ff */
[----:B------:R-:W-:Y:S01]  /*14e0*/  ULDC.64 UR4, c[0x4][0x70] ;  /* 0x01001c0000047ab9 */ /* 0x000fe20000000a00 */
[----:B------:R-:W-:Y:S02]  /*14f0*/  IMAD.U32 R10, RZ, RZ, UR6 ;  /* 0x00000006ff0a7e24 */ /* 0x000fe4000f8e00ff */
[----:B------:R-:W-:Y:S02]  /*1500*/  IMAD.U32 R6, RZ, RZ, UR4 ;  /* 0x00000004ff067e24 */ /* 0x000fe4000f8e00ff */
[----:B------:R-:W-:-:S02]  /*1510*/  IMAD.U32 R7, RZ, RZ, UR5 ;  /* 0x00000005ff077e24 */ /* 0x000fc4000f8e00ff */
[----:B------:R-:W-:Y:S02]  /*1520*/  IMAD.U32 R11, RZ, RZ, UR7 ;  /* 0x00000007ff0b7e24 */ /* 0x000fe4000f8e00ff */
[----:B------:R-:W-:Y:S02]  /*1530*/  IMAD.MOV.U32 R8, RZ, RZ, 0x1e1 ;  /* 0x000001e1ff087424 */ /* 0x000fe400078e00ff */
[----:B------:R-:W-:Y:S02]  /*1540*/  IMAD.MOV.U32 R12, RZ, RZ, 0x1 ;  /* 0x00000001ff0c7424 */ /* 0x000fe400078e00ff */
[----:B0-----:R-:W-:-:S07]  /*1550*/  IMAD.MOV.U32 R13, RZ, RZ, RZ ;  /* 0x000000ffff0d7224 */ /* 0x001fce00078e00ff */
[----:B------:R-:W-:-:S07]  /*1560*/  LEPC R20, `(.L_x_18) ;  /* 0x000000001014794e */ /* 0x000fce0000000000 */
[----:B-1---5:R-:W-:Y:S05]  /*1570*/  CALL.ABS.NOINC R14 ;  /* 0x000000000e007343 */ /* 0x022fea0003c00000 */
.L_x_18:
[----:B------:R-:W-:-:S13]  /*1580*/  ISETP.NE.AND P0, PT, R59, 0x3, PT ;  /* 0x000000033b00780c */ /* 0x000fda0003f05270 */
[----:B------:R-:W-:Y:S05]  /*1590*/  @!P0 BRA `(.L_x_19) ;  /* 0x0000000000048947 */ /* 0x000fea0003800000 */
[----:B------:R-:W-:Y:S01]  /*15a0*/  BPT.TRAP 0x1 ;  /* 0x000000040000795c */ /* 0x000fe20000300000 */
.L_x_19:
[----:B------:R-:W2:Y:S01]  /*15b0*/  S2UR UR5, SR_CgaCtaId ;  /* 0x00000000000579c3 */ /* 0x000ea20000008800 */
[----:B------:R-:W-:Y:S01]  /*15c0*/  UMOV UR4, 0x400 ;  /* 0x0000040000047882 */ /* 0x000fe20000000000 */
[----:B------:R-:W-:Y:S02]  /*15d0*/  IMAD.U32 R0, RZ, RZ, UR38 ;  /* 0x00000026ff007e24 */ /* 0x000fe4000f8e00ff */
[----:B------:R-:W-:-:S03]  /*15e0*/  IMAD.U32 R3, RZ, RZ, UR39 ;  /* 0x00000027ff037e24 */ /* 0x000fc6000f8e00ff */
[----:B------:R-:W-:Y:S01]  /*15f0*/  SHF.L.U32 R0, R0, 0x1f, RZ ;  /* 0x0000001f00007819 */ /* 0x000fe200000006ff */
[----:B--2---:R-:W-:-:S06]  /*1600*/  ULEA UR4, UR5, UR4, 0x18 ;  /* 0x0000000405047291 */ /* 0x004fcc000f8ec03f */
[----:B------:R-:W-:-:S04]  /*1610*/  IMAD.U32 R6, RZ, RZ, UR4 ;  /* 0x00000004ff067e24 */ /* 0x000fc8000f8e00ff */
[----:B------:R-:W-:-:S04]  /*1620*/  IMAD R3, R3, 0x8, R6 ;  /* 0x0000000803037824 */ /* 0x000fc800078e0206 */
[----:B------:R2:W3:Y:S01]  /*1630*/  SYNCS.PHASECHK.TRANS64.TRYWAIT P1, [R3+URZ], R0 ;  /* 0x00000000030075a7 */ /* 0x0004e2000802017f */
[----:B------:R-:W-:Y:S05]  /*1640*/  @!P0 BRA `(.L_x_20) ;  /* 0x0000000000048947 */ /* 0x000fea0003800000 */
[----:B------:R-:W-:Y:S01]  /*1650*/  BPT.TRAP 0x1 ;  /* 0x000000040000795c */ /* 0x000fe20000300000 */
.L_x_20:
[----:B---3--:R-:W-:Y:S05]  /*1660*/  @P1 BRA `(.L_x_21) ;  /* 0x0000000000081947 */ /* 0x008fea0003800000 */
[----:B------:R-:W3:Y:S02]  /*1670*/  SYNCS.PHASECHK.TRANS64.TRYWAIT P1, [R3+URZ], R0 ;  /* 0x00000000030075a7 */ /* 0x000ee4000802017f */
[----:B---3--:R-:W-:Y:S05]  /*1680*/  @!P1 BRA `(.L_x_22) ;  /* 0x0000004c00e89947 */ /* 0x008fea0003800000 */
.L_x_21:
[----:B------:R-:W-:-:S04]  /*1690*/  UISETP.LT.AND UP0, UPT, UR40, 0x1, UPT ;  /* 0x000000012800788c */ /* 0x000fc8000bf01270 */
[----:B------:R-:W-:-:S06]  /*16a0*/  USEL UR4, UR40, 0x1, UP0 ;  /* 0x0000000128047887 */ /* 0x000fcc0008000000 */
[----:B--23--:R-:W-:Y:S01]  /*16b0*/  IMAD.U32 R0, RZ, RZ, UR4 ;  /* 0x00000004ff007e24 */ /* 0x00cfe2000f8e00ff */
[----:B------:R-:W-:Y:S05]  /*16c0*/  WARPSYNC.ALL ;  /* 0x0000000000007948 */ /* 0x000fea0003800000 */
[----:B------:R-:W-:-:S04]  /*16d0*/  IADD3 R0, -R0, UR40, RZ ;  /* 0x0000002800007c10 */ /* 0x000fc8000fffe1ff */
[----:B------:R-:W-:Y:S02]  /*16e0*/  ISETP.GE.AND P1, PT, R0, 0x1, PT ;  /* 0x000000010000780c */ /* 0x000fe40003f26270 */
[----:B------:R-:W-:Y:S01]  /*16f0*/  R2UR UR4, R6 ;  /* 0x00000000060472ca */ /* 0x000fe200000e0000 */
[----:B------:R-:W-:Y:S01]  /*1700*/  ULOP3.LUT UR41, UR41, 0x10000, URZ, 0xfc, !UPT ;  /* 0x0001000029297892 */ /* 0x000fe2000f8efc3f */
[----:B------:R-:W-:Y:S01]  /*1710*/  WARPGROUP.ARRIVE ;  /* 0x00000000000079c5 */ /* 0x000fe20000000000 */
[----:B------:R-:W-:Y:S01]  /*1720*/  UMOV UR5, 0x80000020 ;  /* 0x8000002000057882 */ /* 0x000fe20000000000 */
[----:B------:R-:W-:-:S09]  /*1730*/  UMOV UR7, 0x80000020 ;  /* 0x8000002000077882 */ /* 0x000fd20000000000 */
[----:B------:R-:W-:-:S04]  /*1740*/  UIADD3 UR4, UR4, 0x24200, URZ ;  /* 0x0002420004047890 */ /* 0x000fc8000fffe03f */
[----:B------:R-:W-:-:S04]  /*1750*/  USHF.R.U32.HI UR4, URZ, 0x4, UR4 ;  /* 0x000000043f047899 */ /* 0x000fc80008011604 */
[----:B------:R-:W-:-:S04]  /*1760*/  ULOP3.LUT UR4, UR4, 0x3fff, URZ, 0xc0, !UPT ;  /* 0x00003fff04047892 */ /* 0x000fc8000f8ec03f */
[----:B------:R-:W-:Y:S02]  /*1770*/  ULOP3.LUT UR9, UR4, 0x10000, URZ, 0xfc, !UPT ;  /* 0x0001000004097892 */ /* 0x000fe4000f8efc3f */
[----:B------:R-:W-:Y:S02]  /*1780*/  ULEA UR4, UR39, UR41, 0x9 ;  /* 0x0000002927047291 */ /* 0x000fe4000f8e483f */
[----:B------:R-:W-:-:S09]  /*1790*/  ULEA UR6, UR39, UR9, 0x8 ;  /* 0x0000000927067291 */ /* 0x000fd2000f8e403f */
[----:B------:R-:W-:Y:S01]  /*17a0*/  HGMMA.64x64x16.F32 R24, gdesc[UR4], RZ, !UPT, gsb0 ;  /* 0x00e00000041879f0 */ /* 0x000fe2000c0008ff */
[----:B------:R-:W-:Y:S02]  /*17b0*/  UIADD3 UR4, UR4, 0x2, URZ ;  /* 0x0000000204047890 */ /* 0x000fe4000fffe03f */
[----:B------:R-:W-:Y:S01]  /*17c0*/  UIADD3 UR6, UR6, 0x2, URZ ;  /* 0x0000000206067890 */ /* 0x000fe2000fffe03f */
[----:B------:R-:W-:Y:S01]  /*17d0*/  UMOV UR5, 0x80000020 ;  /* 0x8000002000057882 */ /* 0x000fe20000000000 */
[----:B------:R-:W-:Y:S01]  /*17e0*/  UMOV UR7, 0x80000020 ;  /* 0x8000002000077882 */ /* 0x000fe20000000000 */
[----:B------:R-:W-:Y:S02]  /*17f0*/  WARPGROUP.DEPBAR.LE gsb0, 0x0 ;  /* 0x00008000000079c5 */ /* 0x000fe40000010000 */
[----:B------:R-:W-:-:S06]  /*1800*/  WARPGROUP.ARRIVE ;  /* 0x00000000000079c5 */ /* 0x000fcc0000000000 */
[----:B------:R-:W-:Y:S03]  /*1810*/  HGMMA.64x64x16.F32 R24, gdesc[UR4], R24, gsb0 ;  /* 0x00e00000041879f0 */ /* 0x000fe60008000818 */
[----:B------:R-:W-:Y:S02]  /*1820*/  WARPGROUP.DEPBAR.LE gsb0, 0x0 ;  /* 0x00008000000079c5 */ /* 0x000fe40000010000 */
[----:B------:R-:W-:Y:S05]  /*1830*/  @!P1 BRA `(.L_x_23) ;  /* 0x0000000000e49947 */ /* 0x000fea0003800000 */
[----:B------:R-:W-:Y:S02]  /*1840*/  UIADD3 UR4, UR39, 0x1, URZ ;  /* 0x0000000127047890 */ /* 0x000fe4000fffe03f */
[----:B------:R-:W-:Y:S02]  /*1850*/  IMAD.U32 R3, RZ, RZ, UR39 ;  /* 0x00000027ff037e24 */ /* 0x000fe4000f8e00ff */
[----:B------:R-:W-:-:S04]  /*1860*/  UISETP.NE.AND UP0, UPT, UR4, 0x12, UPT ;  /* 0x000000120400788c */ /* 0x000fc8000bf05270 */
[----:B------:R-:W-:Y:S02]  /*1870*/  USEL UR5, URZ, 0x1, UP0 ;  /* 0x000000013f057887 */ /* 0x000fe40008000000 */
[----:B------:R-:W-:Y:S02]  /*1880*/  USEL UR8, UR4, URZ, UP0 ;  /* 0x0000003f04087287 */ /* 0x000fe40008000000 */
[----:B------:R-:W-:-:S06]  /*1890*/  ULOP3.LUT UR5, UR38, UR5, URZ, 0x3c, !UPT ;  /* 0x0000000526057292 */ /* 0x000fcc000f8e3c3f */
[----:B------:R-:W-:-:S07]  /*18a0*/  IMAD.U32 R7, RZ, RZ, UR5 ;  /* 0x00000005ff077e24 */ /* 0x000fce000f8e00ff */
.L_x_30:
[----:B------:R-:W-:Y:S05]  /*18b0*/  @!P0 BRA `(.L_x_24) ;  /* 0x0000000000048947 */ /* 0x000fea0003800000 */
[----:B------:R-:W-:Y:S01]  /*18c0*/  BPT.TRAP 0x1 ;  /* 0x000000040000795c */ /* 0x000fe20000300000 */
.L_x_24:
[----:B------:R-:W2:Y:S01]  /*18d0*/  S2UR UR5, SR_CgaCtaId ;  /* 0x00000000000579c3 */ /* 0x000ea20000008800 */
[----:B------:R-:W-:Y:S01]  /*18e0*/  UMOV UR4, 0x400 ;  /* 0x0000040000047882 */ /* 0x000fe20000000000 */
[----:B01----:R-:W-:Y:S01]  /*18f0*/  IMAD.U32 R5, RZ, RZ, UR8 ;  /* 0x00000008ff057e24 */ /* 0x003fe2000f8e00ff */
[----:B------:R-:W-:Y:S01]  /*1900*/  SHF.L.U32 R4, R7, 0x1f, RZ ;  /* 0x0000001f07047819 */ /* 0x000fe200000006ff */
[----:B--2---:R-:W-:-:S06]  /*1910*/  ULEA UR4, UR5, UR4, 0x18 ;  /* 0x0000000405047291 */ /* 0x004fcc000f8ec03f */
[----:B------:R-:W-:-:S04]  /*1920*/  IMAD.U32 R6, RZ, RZ, UR4 ;  /* 0x00000004ff067e24 */ /* 0x000fc8000f8e00ff */
[----:B------:R-:W-:-:S04]  /*1930*/  IMAD R5, R5, 0x8, R6 ;  /* 0x0000000805057824 */ /* 0x000fc800078e0206 */
[----:B------:R0:W1:Y:S01]  /*1940*/  SYNCS.PHASECHK.TRANS64.TRYWAIT P1, [R5+URZ], R4 ;  /* 0x00000004050075a7 */ /* 0x000062000802017f */
[----:B------:R-:W-:Y:S05]  /*1950*/  @!P0 BRA `(.L_x_25) ;  /* 0x0000000000048947 */ /* 0x000fea0003800000 */
[----:B------:R-:W-:Y:S01]  /*1960*/  BPT.TRAP 0x1 ;  /* 0x000000040000795c */ /* 0x000fe20000300000 */
.L_x_25:
[----:B-1----:R-:W-:Y:S05]  /*1970*/  @P1 BRA `(.L_x_26) ;  /* 0x0000000000081947 */ /* 0x002fea0003800000 */
[----:B------:R-:W1:Y:S02]  /*1980*/  SYNCS.PHASECHK.TRANS64.TRYWAIT P1, [R5+URZ], R4 ;  /* 0x00000004050075a7 */ /* 0x000e64000802017f */
[----:B-1----:R-:W-:Y:S05]  /*1990*/  @!P1 BRA `(.L_x_27) ;  /* 0x0000004c00389947 */ /* 0x002fea0003800000 */
.L_x_26:
[----:B------:R-:W-:Y:S01]  /*19a0*/  ULEA UR4, UR8, UR41, 0x9 ;  /* 0x0000002908047291 */ /* 0x000fe2000f8e483f */
[----:B------:R-:W-:Y:S01]  /*19b0*/  WARPGROUP.ARRIVE ;  /* 0x00000000000079c5 */ /* 0x000fe20000000000 */
[----:B------:R-:W-:Y:S01]  /*19c0*/  ULEA UR6, UR8, UR9, 0x8 ;  /* 0x0000000908067291 */ /* 0x000fe2000f8e403f */
[----:B------:R-:W-:Y:S01]  /*19d0*/  UMOV UR5, 0x80000020 ;  /* 0x8000002000057882 */ /* 0x000fe20000000000 */
[----:B------:R-:W-:-:S07]  /*19e0*/  UMOV UR7, 0x80000020 ;  /* 0x8000002000077882 */ /* 0x000fce0000000000 */
[----:B------:R-:W-:Y:S01]  /*19f0*/  HGMMA.64x64x16.F32 R24, gdesc[UR4], R24, gsb0 ;  /* 0x00e00000041879f0 */ /* 0x000fe20008000818 */
        /* <DEDUP_REMOVED lines=9> */
[----:B------:R-:W-:Y:S01]  /*1a90*/  BPT.TRAP 0x1 ;  /* 0x000000040000795c */ /* 0x000fe20000300000 */
.L_x_28:
[----:B------:R-:W-:-:S13]  /*1aa0*/  ISETP.NE.AND P1, PT, R58, RZ, PT ;  /* 0x000000ff3a00720c */ /* 0x000fda0003f25270 */
[----:B01----:R-:W-:-:S04]  /*1ab0*/  @P1 IMAD R4, R3, 0x8, R6 ;  /* 0x0000000803041824 */ /* 0x003fc800078e0206 */
[----:B------:R-:W-:-:S05]  /*1ac0*/  @P1 VIADD R5, R4, 0x90 ;  /* 0x0000009004051836 */ /* 0x000fca0000000000 */
[----:B------:R-:W-:-:S04]  /*1ad0*/  @P1 PRMT R5, R22, 0x654, R5 ;  /* 0x0000065416051816 */ /* 0x000fc80000000005 */
[----:B------:R0:W-:Y:S01]  /*1ae0*/  @P1 SYNCS.ARRIVE.TRANS64.RED.A1T0 RZ, [R5+URZ], RZ ;  /* 0x000000ff05ff19a7 */ /* 0x0001e2000810043f */
[----:B------:R-:W-:-:S13]  /*1af0*/  ISETP.GT.U32.AND P1, PT, R19, 0x1, PT ;  /* 0x000000011300780c */ /* 0x000fda0003f24070 */
[----:B0-----:R-:W-:Y:S05]  /*1b00*/  @P1 BRA `(.L_x_29) ;  /* 0x0000000000041947 */ /* 0x001fea0003800000 */
[----:B------:R-:W-:Y:S01]  /*1b10*/  BPT.TRAP 0x1 ;  /* 0x000000040000795c */ /* 0x000fe20000300000 */
.L_x_29:
[----:B------:R-:W-:Y:S01]  /*1b20*/  UIADD3 UR8, UR8, 0x1, URZ ;  /* 0x0000000108087890 */ /* 0x000fe2000fffe03f */
[C---:B------:R-:W-:Y:S01]  /*1b30*/  ISETP.GT.AND P2, PT, R0.reuse, 0x1, PT ;  /* 0x000000010000780c */ /* 0x040fe20003f44270 */
[----:B------:R-:W-:Y:S02]  /*1b40*/  VIADD R3, R3, 0x1 ;  /* 0x0000000103037836 */ /* 0x000fe40000000000 */
[----:B------:R-:W-:Y:S01]  /*1b50*/  UISETP.NE.AND UP0, UPT, UR8, 0x12, UPT ;  /* 0x000000120800788c */ /* 0x000fe2000bf05270 */
[----:B------:R-:W-:Y:S02]  /*1b60*/  VIADD R0, R0, 0xffffffff ;  /* 0xffffffff00007836 */ /* 0x000fe40000000000 */
[C---:B------:R-:W-:Y:S01]  /*1b70*/  ISETP.NE.AND P1, PT, R3.reuse, 0x12, PT ;  /* 0x000000120300780c */ /* 0x040fe20003f25270 */
[----:B------:R-:W-:Y:S02]  /*1b80*/  USEL UR4, URZ, 0x1, UP0 ;  /* 0x000000013f047887 */ /* 0x000fe40008000000 */
[----:B------:R-:W-:Y:S01]  /*1b90*/  USEL UR8, UR8, URZ, UP0 ;  /* 0x0000003f08087287 */ /* 0x000fe20008000000 */
[----:B------:R-:W-:-:S03]  /*1ba0*/  SEL R3, R3, RZ, P1 ;  /* 0x000000ff03037207 */ /* 0x000fc60000800000 */
[----:B------:R-:W-:Y:S01]  /*1bb0*/  LOP3.LUT R7, R7, UR4, RZ, 0x3c, !PT ;  /* 0x0000000407077c12 */ /* 0x000fe2000f8e3cff */
[----:B------:R-:W-:Y:S07]  /*1bc0*/  @P2 BRA `(.L_x_30) ;  /* 0xfffffffc00382947 */ /* 0x000fee000383ffff */
.L_x_23:
[----:B------:R-:W2:Y:S02]  /*1bd0*/  LDC R0, c[0x0][0x28c] ;  /* 0x0000a300ff007b82 */ /* 0x000ea40000000800 */
[----:B--2---:R-:W-:-:S13]  /*1be0*/  ISETP.GE.AND P1, PT, R0, 0x1, PT ;  /* 0x000000010000780c */ /* 0x004fda0003f26270 */
[----:B------:R-:W-:Y:S05]  /*1bf0*/  @!P1 BRA `(.L_x_31) ;  /* 0x0000000000509947 */ /* 0x000fea0003800000 */
[----:B------:R-:W-:Y:S05]  /*1c00*/  @!P0 BRA `(.L_x_32) ;  /* 0x0000000000048947 */ /* 0x000fea0003800000 */
[----:B------:R-:W-:Y:S01]  /*1c10*/  BPT.TRAP 0x1 ;  /* 0x000000040000795c */ /* 0x000fe20000300000 */
.L_x_32:
[----:B------:R-:W-:Y:S01]  /*1c20*/  ISETP.NE.AND P1, PT, R58, RZ, PT ;  /* 0x000000ff3a00720c */ /* 0x000fe20003f25270 */
[----:B------:R-:W-:Y:S01]  /*1c30*/  BSSY B0, `(.L_x_33) ;  /* 0x000000e000007945 */ /* 0x000fe20003800000 */
[----:B------:R-:W-:-:S11]  /*1c40*/  ISETP.GT.U32.AND P0, PT, R19, 0x1, PT ;  /* 0x000000011300780c */ /* 0x000fd60003f04070 */
[----:B------:R-:W-:Y:S05]  /*1c50*/  @!P1 BRA `(.L_x_34) ;  /* 0x00000000002c9947 */ /* 0x000fea0003800000 */
[----:B------:R-:W-:-:S04]  /*1c60*/  UISETP.LT.AND UP0, UPT, UR40, 0x1, UPT ;  /* 0x000000012800788c */ /* 0x000fc8000bf01270 */
[----:B------:R-:W-:-:S04]  /*1c70*/  USEL UR6, UR40, 0x1, UP0 ;  /* 0x0000000128067887 */ /* 0x000fc80008000000 */
[----:B------:R-:W-:-:S04]  /*1c80*/  UIADD3 UR6, UR39, UR40, -UR6 ;  /* 0x0000002827067290 */ /* 0x000fc8000fffe806 */
[----:B------:R-:W-:-:S04]  /*1c90*/  UIMAD.WIDE.U32 UR4, UR6, 0x38e38e39, URZ ;  /* 0x38e38e39060478a5 */ /* 0x000fc8000f8e003f */
[----:B------:R-:W-:-:S04]  /*1ca0*/  USHF.R.U32.HI UR4, URZ, 0x2, UR5 ;  /* 0x000000023f047899 */ /* 0x000fc80008011605 */
[----:B------:R-:W-:-:S06]  /*1cb0*/  UIMAD UR6, UR4, -0x12, UR6 ;  /* 0xffffffee040678a4 */ /* 0x000fcc000f8e0206 */
[----:B------:R-:W-:-:S04]  /*1cc0*/  IMAD.U32 R3, RZ, RZ, UR6 ;  /* 0x00000006ff037e24 */ /* 0x000fc8000f8e00ff */
[----:B------:R-:W-:-:S04]  /*1cd0*/  IMAD R0, R3, 0x8, R6 ;  /* 0x0000000803007824 */ /* 0x000fc800078e0206 */
[----:B------:R-:W-:-:S05]  /*1ce0*/  VIADD R3, R0, 0x90 ;  /* 0x0000009000037836 */ /* 0x000fca0000000000 */
[----:B------:R-:W-:-:S04]  /*1cf0*/  PRMT R3, R22, 0x654, R3 ;  /* 0x0000065416037816 */ /* 0x000fc80000000003 */
[----:B------:R2:W-:Y:S03]  /*1d00*/  SYNCS.ARRIVE.TRANS64.RED.A1T0 RZ, [R3+URZ], RZ ;  /* 0x000000ff03ff79a7 */ /* 0x0005e6000810043f */
.L_x_34:
[----:B------:R-:W-:Y:S05]  /*1d10*/  BSYNC B0 ;  /* 0x0000000000007941 */ /* 0x000fea0003800000 */
.L_x_33:
[----:B------:R-:W-:Y:S05]  /*1d20*/  @P0 BRA `(.L_x_31) ;  /* 0x0000000000040947 */ /* 0x000fea0003800000 */
[----:B------:R-:W-:Y:S01]  /*1d30*/  BPT.TRAP 0x1 ;  /* 0x000000040000795c */ /* 0x000fe20000300000 */
.L_x_31:
[----:B------:R-:W3:Y:S01]  /*1d40*/  LDC R6, c[0x0][0x288] ;  /* 0x0000a200ff067b82 */ /* 0x000ee20000000800 */
[--C-:B------:R-:W-:Y:S01]  /*1d50*/  SHF.R.U32.HI R0, RZ, 0x2, R18.reuse ;  /* 0x00000002ff007819 */ /* 0x100fe20000011612 */
[----:B------:R-:W-:Y:S01]  /*1d60*/  IMAD.SHL.U32 R61, R61, 0x40, RZ ;  /* 0x000000403d3d7824 */ /* 0x000fe200078e00ff */
[----:B01----:R-:W-:Y:S01]  /*1d70*/  SHF.R.U32.HI R5, RZ, 0x7, R18 ;  /* 0x00000007ff057819 */ /* 0x003fe20000011612 */
[----:B------:R-:W-:Y:S01]  /*1d80*/  UIADD3 UR39, UR40, UR39, URZ ;  /* 0x0000002728277290 */ /* 0x000fe2000fffe03f */
[----:B--2---:R-:W-:Y:S01]  /*1d90*/  LOP3.LUT R3, R0, 0x7, RZ, 0xc0, !PT ;  /* 0x0000000700037812 */ /* 0x004fe200078ec0ff */
[C---:B------:R-:W-:Y:S01]  /*1da0*/  IMAD.SHL.U32 R10, R18.reuse, 0x2, RZ ;  /* 0x00000002120a7824 */ /* 0x040fe200078e00ff */
[----:B------:R-:W-:Y:S01]  /*1db0*/  LOP3.LUT R0, R5, 0x1, RZ, 0xc0, !PT ;  /* 0x0000000105007812 */ /* 0x000fe200078ec0ff */
[----:B------:R-:W-:Y:S01]  /*1dc0*/  UISETP.GT.U32.AND UP0, UPT, UR39, 0x11, UPT ;  /* 0x000000112700788c */ /* 0x000fe2000bf04070 */
[C---:B------:R-:W-:Y:S01]  /*1dd0*/  LOP3.LUT R5, R18.reuse, 0x3, RZ, 0xc0, !PT ;  /* 0x0000000312057812 */ /* 0x040fe200078ec0ff */
[----:B------:R-:W-:Y:S01]  /*1de0*/  ULDC UR7, c[0x0][0x284] ;  /* 0x0000a10000077ab9 */ /* 0x000fe20000000800 */
[----:B------:R-:W-:Y:S01]  /*1df0*/  LOP3.LUT R4, R18, 0x60, RZ, 0xc0, !PT ;  /* 0x0000006012047812 */ /* 0x000fe200078ec0ff */
[----:B------:R-:W-:Y:S01]  /*1e00*/  IMAD.SHL.U32 R8, R0, 0x40, RZ ;  /* 0x0000004000087824 */ /* 0x000fe200078e00ff */
[----:B------:R-:W-:Y:S01]  /*1e10*/  UISETP.LT.U32.AND UP0, UPT, UR40, 0x12, UP0 ;  /* 0x000000122800788c */ /* 0x000fe20008701070 */
[----:B------:R-:W-:Y:S01]  /*1e20*/  SHF.R.S32.HI R15, RZ, 0x1f, R57 ;  /* 0x0000001fff0f7819 */ /* 0x000fe20000011439 */
[----:B------:R-:W-:Y:S01]  /*1e30*/  UISETP.GE.U32.AND UP1, UPT, UR40, 0x12, UPT ;  /* 0x000000122800788c */ /* 0x000fe2000bf26070 */
[----:B------:R-:W-:Y:S01]  /*1e40*/  SHF.R.U32.HI R4, RZ, 0x1, R4 ;  /* 0x00000001ff047819 */ /* 0x000fe20000011604 */
[----:B------:R-:W-:Y:S01]  /*1e50*/  ULDC.64 UR8, c[0x0][0x5d0] ;  /* 0x0001740000087ab9 */ /* 0x000fe20000000a00 */
[C---:B------:R-:W-:Y:S01]  /*1e60*/  LOP3.LUT R10, R61.reuse, 0x6, R10, 0xf8, !PT ;  /* 0x000000063d0a7812 */ /* 0x040fe200078ef80a */
[----:B------:R-:W-:Y:S01]  /*1e70*/  UIMAD.WIDE.U32 UR4, UR39, 0x38e38e39, URZ ;  /* 0x38e38e39270478a5 */ /* 0x000fe2000f8e003f */
[--C-:B------:R-:W-:Y:S01]  /*1e80*/  IADD3 R7, RZ, -R4, -R3.reuse ;  /* 0x80000004ff077210 */ /* 0x100fe20007ffe803 */
[----:B------:R-:W-:Y:S01]  /*1e90*/  USEL UR6, URZ, 0x1, !UP0 ;  /* 0x000000013f067887 */ /* 0x000fe2000c000000 */
[----:B------:R-:W-:Y:S01]  /*1ea0*/  LOP3.LUT R3, R8, 0x40, R3, 0xe2, !PT ;  /* 0x0000004008037812 */ /* 0x000fe200078ee203 */
[C---:B------:R-:W-:Y:S01]  /*1eb0*/  IMAD.WIDE R8, R60.reuse, 0x80, RZ ;  /* 0x000000803c087825 */ /* 0x040fe200078e02ff */
[----:B---3--:R-:W-:Y:S01]  /*1ec0*/  ISETP.GE.AND P0, PT, R61, R6, PT ;  /* 0x000000063d00720c */ /* 0x008fe20003f06270 */
[----:B------:R-:W-:Y:S01]  /*1ed0*/  USHF.R.U32.HI UR4, URZ, 0x2, UR5 ;  /* 0x000000023f047899 */ /* 0x000fe20008011605 */
[----:B------:R-:W-:Y:S01]  /*1ee0*/  SHF.R.S32.HI R11, RZ, 0x1f, R10 ;  /* 0x0000001fff0b7819 */ /* 0x000fe2000001140a */
[----:B------:R-:W-:Y:S01]  /*1ef0*/  IMAD R12, R5, -0x2, R6 ;  /* 0xfffffffe050c7824 */ /* 0x000fe200078e0206 */
[----:B------:R-:W-:Y:S01]  /*1f00*/  ULOP3.LUT UR38, UR38, UR6, URZ, 0x3c, !UPT ;  /* 0x0000000626267292 */ /* 0x000fe2000f8e3c3f */
[----:B------:R-:W-:Y:S01]  /*1f10*/  IMAD.SHL.U32 R5, R60, 0x80, RZ ;  /* 0x000000803c057824 */ /* 0x000fe200078e00ff */
[----:B------:R-:W-:Y:S01]  /*1f20*/  LOP3.LUT R75, R8, R3, R4, 0xfe, !PT ;  /* 0x00000003084b7212 */ /* 0x000fe200078efe04 */
[----:B------:R-:W-:Y:S01]  /*1f30*/  IMAD R6, R15, UR8, RZ ;  /* 0x000000080f067c24 */ /* 0x000fe2000f8e02ff */
[----:B------:R-:W-:Y:S01]  /*1f40*/  UIMAD UR39, UR4, -0x12, UR39 ;  /* 0xffffffee042778a4 */ /* 0x000fe2000f8e0227 */
[----:B------:R-:W-:Y:S01]  /*1f50*/  IMAD R0, R0, -0x40, R7 ;  /* 0xffffffc000007824 */ /* 0x000fe200078e0207 */
[----:B------:R-:W-:Y:S01]  /*1f60*/  ISETP.GE.OR P0, PT, R5, UR7, P0 ;  /* 0x0000000705007c0c */ /* 0x000fe20008706670 */
[C---:B------:R-:W-:Y:S01]  /*1f70*/  IMAD R13, R57.reuse, UR9, R6 ;  /* 0x00000009390d7c24 */ /* 0x040fe2000f8e0206 */
[----:B------:R-:W-:Y:S01]  /*1f80*/  @UP1 ULOP3.LUT UR38, UR38, 0x1, UR4, 0x78, !UPT ;  /* 0x0000000126261892 */ /* 0x000fe2000f8e7804 */
[----:B------:R-:W-:Y:S01]  /*1f90*/  IMAD.WIDE.U32 R6, R57, UR8, R10 ;  /* 0x0000000839067c25 */ /* 0x000fe2000f8e000a */
[----:B------:R-:W-:-:S03]  /*1fa0*/  IADD3 R3, -R5, UR7, R0 ;  /* 0x0000000705037c10 */ /* 0x000fc6000fffe100 */
[----:B------:R-:W-:Y:S02]  /*1fb0*/  IMAD.IADD R7, R7, 0x1, R13 ;  /* 0x0000000107077824 */ /* 0x000fe400078e020d */
[----:B------:R-:W-:Y:S02]  /*1fc0*/  IMAD.IADD R4, R12, 0x1, -R61 ;  /* 0x000000010c047824 */ /* 0x000fe400078e0a3d */
[----:B------:R-:W-:Y:S02]  /*1fd0*/  IMAD.MOV.U32 R0, RZ, RZ, -0x1 ;  /* 0xffffffffff007424 */ /* 0x000fe400078e00ff */
[----:B------:R-:W-:Y:S05]  /*1fe0*/  @P0 BRA `(.L_x_35) ;  /* 0x00000020008c0947 */ /* 0x000fea0003800000 */
[----:B------:R-:W0:Y:S01]  /*1ff0*/  LDC.64 R68, c[0x0][0x5c8] ;  /* 0x00017200ff447b82 */ /* 0x000e220000000a00 */
[----:B-----5:R-:W-:Y:S01]  /*2000*/  FSETP.NEU.AND P1, PT, R56, RZ, PT ;  /* 0x000000ff3800720b */ /* 0x020fe20003f2d000 */
[----:B------:R-:W-:Y:S01]  /*2010*/  BSSY B0, `(.L_x_35) ;  /* 0x0000220000007945 */ /* 0x000fe20003800000 */
[----:B------:R-:W-:-:S04]  /*2020*/  ISETP.GT.AND P0, PT, R4, RZ, PT ;  /* 0x000000ff0400720c */ /* 0x000fc80003f04270 */
[----:B------:R-:W-:Y:S01]  /*2030*/  ISETP.GT.AND P3, PT, R3, RZ, P0 ;  /* 0x000000ff0300720c */ /* 0x000fe20000764270 */
[-C--:B0-----:R-:W-:Y:S02]  /*2040*/  IMAD R12, R9, R68.reuse, RZ ;  /* 0x00000044090c7224 */ /* 0x081fe400078e02ff */
[----:B------:R-:W-:-:S04]  /*2050*/  IMAD.WIDE.U32 R60, R75, R68, R6 ;  /* 0x000000444b3c7225 */ /* 0x000fc800078e0006 */
[----:B------:R-:W-:-:S04]  /*2060*/  IMAD R5, R75, R69, R12 ;  /* 0x000000454b057224 */ /* 0x000fc800078e020c */
[----:B------:R-:W-:Y:S01]  /*2070*/  IMAD.IADD R77, R61, 0x1, R5 ;  /* 0x000000013d4d7824 */ /* 0x000fe200078e0205 */
[----:B------:R-:W-:Y:S06]  /*2080*/  @!P1 BRA `(.L_x_36) ;  /* 0x0000001400e89947 */ /* 0x000fec0003800000 */
[----:B------:R-:W0:Y:S01]  /*2090*/  LDC.64 R64, c[0x0][0x5b8] ;  /* 0x00016e00ff407b82 */ /* 0x000e220000000a00 */
[----:B------:R-:W-:-:S07]  /*20a0*/  ULDC.64 UR4, c[0x0][0x5c0] ;  /* 0x0001700000047ab9 */ /* 0x000fce0000000a00 */
[----:B------:R-:W1:Y:S08]  /*20b0*/  LDC.64 R70, c[0x0][0x5b0] ;  /* 0x00016c00ff467b82 */ /* 0x000e700000000a00 */
[----:B------:R-:W2:Y:S01]  /*20c0*/  LDC.64 R72, c[0x0][0x5a8] ;  /* 0x00016a00ff487b82 */ /* 0x000ea20000000a00 */
[-C--:B0-----:R-:W-:Y:S02]  /*20d0*/  IMAD R6, R15, R64.reuse, RZ ;  /* 0x000000400f067224 */ /* 0x081fe400078e02ff */
[----:B------:R-:W-:-:S04]  /*20e0*/  IMAD.WIDE.U32 R62, R57, R64, R10 ;  /* 0x00000040393e7225 */ /* 0x000fc800078e000a */
[----:B------:R-:W-:Y:S02]  /*20f0*/  IMAD R65, R57, R65, R6 ;  /* 0x0000004139417224 */ /* 0x000fe400078e0206 */
[-C--:B-1----:R-:W-:Y:S02]  /*2100*/  IMAD R8, R9, R70.reuse, RZ ;  /* 0x0000004609087224 */ /* 0x082fe400078e02ff */
[----:B------:R-:W-:Y:S02]  /*2110*/  IMAD.IADD R13, R63, 0x1, R65 ;  /* 0x000000013f0d7824 */ /* 0x000fe400078e0241 */
[----:B------:R-:W-:Y:S02]  /*2120*/  IMAD.MOV.U32 R12, RZ, RZ, R62 ;  /* 0x000000ffff0c7224 */ /* 0x000fe400078e003e */
[C---:B------:R-:W-:Y:S02]  /*2130*/  IMAD R67, R75.reuse, R71, R8 ;  /* 0x000000474b437224 */ /* 0x040fe400078e0208 */
[----:B------:R-:W-:-:S04]  /*2140*/  IMAD.WIDE.U32 R6, R75, R70, R12 ;  /* 0x000000464b067225 */ /* 0x000fc800078e000c */
[----:B------:R-:W-:Y:S01]  /*2150*/  IMAD.IADD R5, R7, 0x1, R67 ;  /* 0x0000000107057824 */ /* 0x000fe200078e0243 */
[----:B--2---:R-:W-:-:S04]  /*2160*/  LEA R14, P1, R6, R72, 0x1 ;  /* 0x00000048060e7211 */ /* 0x004fc800078208ff */
[----:B------:R-:W-:-:S05]  /*2170*/  LEA.HI.X R15, R6, R73, R5, 0x1, P1 ;  /* 0x00000049060f7211 */ /* 0x000fca00008f0c05 */
[----:B------:R0:W2:Y:S01]  /*2180*/  @P3 LDG.E.LTC128B.U16 R5, desc[UR36][R14.64] ;  /* 0x000000240e053981 */ /* 0x0000a2000c1e1520 */
[----:B------:R-:W-:Y:S01]  /*2190*/  LEA R8, P1, R60, UR4, 0x1 ;  /* 0x000000043c087c11 */ /* 0x000fe2000f8208ff */
[----:B------:R-:W-:Y:S01]  /*21a0*/  IMAD.WIDE.U32 R6, R75, R70, R10 ;  /* 0x000000464b067225 */ /* 0x000fe200078e000a */
[----:B------:R-:W-:Y:S03]  /*21b0*/  BSSY B1, `(.L_x_37) ;  /* 0x0000012000017945 */ /* 0x000fe60003800000 */
[----:B------:R-:W-:Y:S02]  /*21c0*/  IMAD.IADD R7, R67, 0x1, R7 ;  /* 0x0000000143077824 */ /* 0x000fe400078e0207 */
[----:B------:R-:W-:Y:S01]  /*21d0*/  IMAD.WIDE.U32 R20, R57, R64, R6 ;  /* 0x0000004039147225 */ /* 0x000fe200078e0006 */
[----:B0-----:R-:W-:-:S03]  /*21e0*/  SHF.L.U64.HI R15, R70, 0x3, R71 ;  /* 0x00000003460f7819 */ /* 0x001fc60000010247 */
[----:B------:R-:W-:Y:S01]  /*21f0*/  IMAD.IADD R7, R65, 0x1, R21 ;  /* 0x0000000141077824 */ /* 0x000fe200078e0215 */
[----:B------:R-:W-:Y:S01]  /*2200*/  LEA R6, P4, R20, R72, 0x1 ;  /* 0x0000004814067211 */ /* 0x000fe200078808ff */
[----:B------:R-:W-:-:S03]  /*2210*/  IMAD.SHL.U32 R14, R70, 0x8, RZ ;  /* 0x00000008460e7824 */ /* 0x000fc600078e00ff */
[----:B------:R-:W-:Y:S01]  /*2220*/  LEA.HI.X R7, R20, R73, R7, 0x1, P4 ;  /* 0x0000004914077211 */ /* 0x000fe200020f0c07 */
[----:B--2---:R-:W-:-:S05]  /*2230*/  HADD2.F32 R9, -RZ, R5.H0_H0 ;  /* 0x20000005ff097230 */ /* 0x004fca0000004100 */
[----:B------:R-:W-:-:S04]  /*2240*/  FMUL R9, R9, R56 ;  /* 0x0000003809097220 */ /* 0x000fc80000400000 */
[----:B------:R-:W-:Y:S01]  /*2250*/  FFMA R24, R24, R23, R9 ;  /* 0x0000001718187223 */ /* 0x000fe20000000009 */
[----:B------:R-:W-:Y:S02]  /*2260*/  LEA.HI.X R9, R60, UR5, R77, 0x1, P1 ;  /* 0x000000053c097c11 */ /* 0x000fe400088f0c4d */
[----:B------:R-:W-:Y:S02]  /*2270*/  ISETP.GT.AND P1, PT, R4, 0x1, PT ;  /* 0x000000010400780c */ /* 0x000fe40003f24270 */
[----:B------:R-:W-:Y:S02]  /*2280*/  F2FP.F16.F32.PACK_AB R24, RZ, R24 ;  /* 0x00000018ff18723e */ /* 0x000fe400000000ff */
[----:B------:R-:W-:-:S03]  /*2290*/  ISETP.GT.AND P2, PT, R3, RZ, P1 ;  /* 0x000000ff0300720c */ /* 0x000fc60000f44270 */
[----:B------:R0:W-:Y:S10]  /*22a0*/  @P3 STG.E.U16 desc[UR36][R8.64], R24 ;  /* 0x0000001808003986 */ /* 0x0001f4000c101524 */
[----:B------:R-:W-:Y:S05]  /*22b0*/  @!P2 BRA `(.L_x_38) ;  /* 0x000000000004a947 */ /* 0x000fea0003800000 */
[----:B------:R1:W5:Y:S02]  /*22c0*/  LDG.E.LTC128B.U16 R5, desc[UR36][R6.64+0x2] ;  /* 0x0000022406057981 */ /* 0x000364000c1e1520 */
.L_x_38:
[----:B------:R-:W-:Y:S05]  /*22d0*/  BSYNC B1 ;  /* 0x0000000000017941 */ /* 0x000fea0003800000 */
.L_x_37:
[----:B-----5:R-:W-:Y:S01]  /*22e0*/  HADD2.F32 R61, -RZ, R5.H0_H0 ;  /* 0x20000005ff3d7230 */ /* 0x020fe20000004100 */
[----:B------:R-:W-:Y:S01]  /*22f0*/  ISETP.GT.AND P0, PT, R3, 0x8, P0 ;  /* 0x000000080300780c */ /* 0x000fe20000704270 */
[----:B------:R-:W-:Y:S01]  /*2300*/  IMAD.WIDE.U32 R20, R75, R70, R14 ;  /* 0x000000464b147225 */ /* 0x000fe200078e000e */
[----:B0-----:R-:W-:-:S03]  /*2310*/  PRMT R24, R5, 0x7610, R24 ;  /* 0x0000761005187816 */ /* 0x001fc60000000018 */
[----:B------:R-:W-:Y:S01]  /*2320*/  FMUL R12, R61, R56 ;  /* 0x000000383d0c7220 */ /* 0x000fe20000400000 */
[----:B------:R-:W-:Y:S01]  /*2330*/  IMAD.IADD R67, R67, 0x1, R21 ;  /* 0x0000000143437824 */ /* 0x000fe200078e0215 */
[----:B------:R-:W-:Y:S02]  /*2340*/  IADD3 R62, P3, R62, R20, RZ ;  /* 0x000000143e3e7210 */ /* 0x000fe40007f7e0ff */
[----:B------:R-:W-:-:S03]  /*2350*/  FFMA R12, R25, R23, R12 ;  /* 0x00000017190c7223 */ /* 0x000fc6000000000c */
[----:B------:R-:W-:Y:S01]  /*2360*/  IMAD.X R13, R67, 0x1, R13, P3 ;  /* 0x00000001430d7824 */ /* 0x000fe200018e060d */
[C---:B------:R-:W-:Y:S02]  /*2370*/  LEA R14, P3, R62.reuse, R72, 0x1 ;  /* 0x000000483e0e7211 */ /* 0x040fe400078608ff */
[----:B------:R-:W-:Y:S02]  /*2380*/  F2FP.F16.F32.PACK_AB R12, RZ, R12 ;  /* 0x0000000cff0c723e */ /* 0x000fe400000000ff */
[----:B------:R-:W-:Y:S02]  /*2390*/  LEA.HI.X R15, R62, R73, R13, 0x1, P3 ;  /* 0x000000493e0f7211 */ /* 0x000fe400018f0c0d */
[----:B------:R-:W-:-:S05]  /*23a0*/  PRMT R21, R12, 0x7610, R21 ;  /* 0x000076100c157816 */ /* 0x000fca0000000015 */
[----:B------:R0:W-:Y:S04]  /*23b0*/  @P2 STG.E.U16 desc[UR36][R8.64+0x2], R21 ;  /* 0x0000021508002986 */ /* 0x0001e8000c101524 */
[----:B------:R-:W2:Y:S01]  /*23c0*/  @P0 LDG.E.LTC128B.U16 R24, desc[UR36][R14.64] ;  /* 0x000000240e180981 */ /* 0x000ea2000c1e1520 */
[----:B------:R-:W-:Y:S01]  /*23d0*/  IADD3 R20, P2, R10, R20, RZ ;  /* 0x000000140a147210 */ /* 0x000fe20007f5e0ff */
[----:B------:R-:W-:Y:S01]  /*23e0*/  BSSY B1, `(.L_x_39) ;  /* 0x0000011000017945 */ /* 0x000fe20003800000 */
[C---:B------:R-:W-:Y:S02]  /*23f0*/  SHF.L.U64.HI R13, R68.reuse, 0x4, R69 ;  /* 0x00000004440d7819 */ /* 0x040fe40000010245 */
[----:B------:R-:W-:Y:S01]  /*2400*/  ISETP.GT.AND P1, PT, R3, 0x8, P1 ;  /* 0x000000080300780c */ /* 0x000fe20000f24270 */
[----:B0-----:R-:W-:Y:S01]  /*2410*/  IMAD.X R21, R11, 0x1, R67, P2 ;  /* 0x000000010b157824 */ /* 0x001fe200010e0643 */
[----:B------:R-:W-:Y:S01]  /*2420*/  LEA R12, P2, R68, R8, 0x4 ;  /* 0x00000008440c7211 */ /* 0x000fe200078420ff */
[----:B------:R-:W-:-:S04]  /*2430*/  IMAD.WIDE.U32 R20, R57, R64, R20 ;  /* 0x0000004039147225 */ /* 0x000fc800078e0014 */
[----:B------:R-:W-:Y:S01]  /*2440*/  IMAD.X R13, R13, 0x1, R9, P2 ;  /* 0x000000010d0d7824 */ /* 0x000fe200010e0609 */
[----:B------:R-:W-:Y:S01]  /*2450*/  LEA R10, P3, R20, R72, 0x1 ;  /* 0x00000048140a7211 */ /* 0x000fe200078608ff */
[----:B------:R-:W-:-:S05]  /*2460*/  IMAD.IADD R11, R65, 0x1, R21 ;  /* 0x00000001410b7824 */ /* 0x000fca00078e0215 */
[----:B------:R-:W-:Y:S01]  /*2470*/  LEA.HI.X R11, R20, R73, R11, 0x1, P3 ;  /* 0x00000049140b7211 */ /* 0x000fe200018f0c0b */
[----:B--2---:R-:W-:-:S05]  /*2480*/  HADD2.F32 R5, -RZ, R24.H0_H0 ;  /* 0x20000018ff057230 */ /* 0x004fca0000004100 */
[----:B------:R-:W-:-:S04]  /*2490*/  FMUL R5, R5, R56 ;  /* 0x0000003805057220 */ /* 0x000fc80000400000 */
[----:B------:R-:W-:-:S05]  /*24a0*/  FFMA R5, R26, R23, R5 ;  /* 0x000000171a057223 */ /* 0x000fca0000000005 */
[----:B------:R-:W-:-:S05]  /*24b0*/  F2FP.F16.F32.PACK_AB R5, RZ, R5 ;  /* 0x00000005ff05723e */ /* 0x000fca00000000ff */
[----:B------:R0:W-:Y:S01]  /*24c0*/  @P0 STG.E.U16 desc[UR36][R12.64], R5 ;  /* 0x000000050c000986 */ /* 0x0001e2000c101524 */
[----:B------:R-:W-:Y:S05]  /*24d0*/  @!P1 BRA `(.L_x_40) ;  /* 0x0000000000049947 */ /* 0x000fea0003800000 */
[----:B------:R2:W5:Y:S02]  /*24e0*/  LDG.E.LTC128B.U16 R24, desc[UR36][R10.64+0x2] ;  /* 0x000002240a187981 */ /* 0x000564000c1e1520 */
.L_x_40:
[----:B------:R-:W-:Y:S05]  /*24f0*/  BSYNC B1 ;  /* 0x0000000000017941 */ /* 0x000fea0003800000 */
.L_x_39:
[----:B0----5:R-:W-:Y:S01]  /*2500*/  HADD2.F32 R5, -RZ, R24.H0_H0 ;  /* 0x20000018ff057230 */ /* 0x021fe20000004100 */
[----:B------:R-:W-:Y:S01]  /*2510*/  ISETP.GT.AND P0, PT, R4, 0x8, PT ;  /* 0x000000080400780c */ /* 0x000fe20003f04270 */
[----:B------:R-:W-:Y:S03]  /*2520*/  BSSY B1, `(.L_x_41) ;  /* 0x0000008000017945 */ /* 0x000fe60003800000 */
[----:B------:R-:W-:Y:S01]  /*2530*/  FMUL R14, R5, R56 ;  /* 0x00000038050e7220 */ /* 0x000fe20000400000 */
[----:B------:R-:W-:-:S03]  /*2540*/  ISETP.GT.AND P2, PT, R3, RZ, P0 ;  /* 0x000000ff0300720c */ /* 0x000fc60000744270 */
[----:B------:R-:W-:-:S05]  /*2550*/  FFMA R14, R27, R23, R14 ;  /* 0x000000171b0e7223 */ /* 0x000fca000000000e */
[----:B------:R-:W-:-:S05]  /*2560*/  F2FP.F16.F32.PACK_AB R14, RZ, R14 ;  /* 0x0000000eff0e723e */ /* 0x000fca00000000ff */
[----:B------:R0:W-:Y:S01]  /*2570*/  @P1 STG.E.U16 desc[UR36][R12.64+0x2], R14 ;  /* 0x0000020e0c001986 */ /* 0x0001e2000c101524 */
[----:B------:R-:W-:Y:S05]  /*2580*/  @!P2 BRA `(.L_x_42) ;  /* 0x000000000004a947 */ /* 0x000fea0003800000 */
[----:B------:R3:W5:Y:S02]  /*2590*/  LDG.E.LTC128B.U16 R24, desc[UR36][R6.64+0x10] ;  /* 0x0000102406187981 */ /* 0x000764000c1e1520 */
.L_x_42:
[----:B------:R-:W-:Y:S05]  /*25a0*/  BSYNC B1 ;  /* 0x0000000000017941 */ /* 0x000fea0003800000 */
.L_x_41:
[----:B-----5:R-:W-:Y:S01]  /*25b0*/  HADD2.F32 R5, -RZ, R24.H0_H0 ;  /* 0x20000018ff057230 */ /* 0x020fe20000004100 */
        /* <DEDUP_REMOVED lines=9> */
.L_x_44:
[----:B------:R-:W-:Y:S05]  /*2650*/  BSYNC B1 ;  /* 0x0000000000017941 */ /* 0x000fea0003800000 */
.L_x_43:
[----:B----45:R-:W-:Y:S01]  /*2660*/  HADD2.F32 R5, -RZ, R24.H0_H0 ;  /* 0x20000018ff057230 */ /* 0x030fe20000004100 */
[----:B------:R-:W-:Y:S01]  /*2670*/  ISETP.GT.AND P0, PT, R3, 0x8, P0 ;  /* 0x000000080300780c */ /* 0x000fe20000704270 */
[----:B------:R-:W-:Y:S03]  /*2680*/  BSSY B1, `(.L_x_45) ;  /* 0x0000007000017945 */ /* 0x000fe60003800000 */
[----:B0-----:R-:W-:-:S04]  /*2690*/  FMUL R14, R5, R56 ;  /* 0x00000038050e7220 */ /* 0x001fc80000400000 */
[----:B------:R-:W-:-:S05]  /*26a0*/  FFMA R14, R29, R23, R14 ;  /* 0x000000171d0e7223 */ /* 0x000fca000000000e */
[----:B------:R-:W-:-:S05]  /*26b0*/  F2FP.F16.F32.PACK_AB R14, RZ, R14 ;  /* 0x0000000eff0e723e */ /* 0x000fca00000000ff */
[----:B------:R0:W-:Y:S01]  /*26c0*/  @P3 STG.E.U16 desc[UR36][R8.64+0x12], R14 ;  /* 0x0000120e08003986 */ /* 0x0001e2000c101524 */
[----:B------:R-:W-:Y:S05]  /*26d0*/  @!P0 BRA `(.L_x_46) ;  /* 0x0000000000048947 */ /* 0x000fea0003800000 */
[----:B------:R4:W5:Y:S02]  /*26e0*/  LDG.E.LTC128B.U16 R24, desc[UR36][R10.64+0x10] ;  /* 0x000010240a187981 */ /* 0x000964000c1e1520 */
.L_x_46:
[----:B------:R-:W-:Y:S05]  /*26f0*/  BSYNC B1 ;  /* 0x0000000000017941 */ /* 0x000fea0003800000 */
.L_x_45:
[----:B-----5:R-:W-:Y:S01]  /*2700*/  HADD2.F32 R5, -RZ, R24.H0_H0 ;  /* 0x20000018ff057230 */ /* 0x020fe20000004100 */
[----:B------:R-:W-:Y:S01]  /*2710*/  ISETP.GT.AND P1, PT, R3, 0x8, P1 ;  /* 0x000000080300780c */ /* 0x000fe20000f24270 */
[----:B------:R-:W-:Y:S03]  /*2720*/  BSSY B1, `(.L_x_47) ;  /* 0x0000007000017945 */ /* 0x000fe60003800000 */
[----:B------:R-:W-:-:S04]  /*2730*/  FMUL R5, R5, R56 ;  /* 0x0000003805057220 */ /* 0x000fc80000400000 */
[----:B------:R-:W-:-:S05]  /*2740*/  FFMA R5, R30, R23, R5 ;  /* 0x000000171e057223 */ /* 0x000fca0000000005 */
[----:B------:R-:W-:-:S05]  /*2750*/  F2FP.F16.F32.PACK_AB R5, RZ, R5 ;  /* 0x00000005ff05723e */ /* 0x000fca00000000ff */
[----:B------:R0:W-:Y:S01]  /*2760*/  @P0 STG.E.U16 desc[UR36][R12.64+0x10], R5 ;  /* 0x000010050c000986 */ /* 0x0001e2000c101524 */
[----:B------:R-:W-:Y:S05]  /*2770*/  @!P1 BRA `(.L_x_48) ;  /* 0x0000000000049947 */ /* 0x000fea0003800000 */
[----:B------:R0:W5:Y:S02]  /*2780*/  LDG.E.LTC128B.U16 R24, desc[UR36][R10.64+0x12] ;  /* 0x000012240a187981 */ /* 0x000164000c1e1520 */
.L_x_48:
[----:B------:R-:W-:Y:S05]  /*2790*/  BSYNC B1 ;  /* 0x0000000000017941 */ /* 0x000fea0003800000 */
.L_x_47:
        /* <DEDUP_REMOVED lines=10> */
.L_x_50:
[----:B------:R-:W-:Y:S05]  /*2840*/  BSYNC B1 ;  /* 0x0000000000017941 */ /* 0x000fea0003800000 */
.L_x_49:
        /* <DEDUP_REMOVED lines=10> */
.L_x_52:
[----:B------:R-:W-:Y:S05]  /*28f0*/  BSYNC B1 ;  /* 0x0000000000017941 */ /* 0x000fea0003800000 */
.L_x_51:
[----:B0----5:R-:W-:Y:S01]  /*2900*/  HADD2.F32 R5, -RZ, R24.H0_H0 ;  /* 0x20000018ff057230 */ /* 0x021fe20000004100 */
        /* <DEDUP_REMOVED lines=8> */
.L_x_54:
[----:B------:R-:W-:Y:S05]  /*2990*/  BSYNC B1 ;  /* 0x0000000000017941 */ /* 0x000fea0003800000 */
.L_x_53:
        /* <DEDUP_REMOVED lines=9> */
.L_x_56:
[----:B------:R-:W-:Y:S05]  /*2a30*/  BSYNC B1 ;  /* 0x0000000000017941 */ /* 0x000fea0003800000 */
.L_x_55:
        /* <DEDUP_REMOVED lines=10> */
.L_x_58:
[----:B------:R-:W-:Y:S05]  /*2ae0*/  BSYNC B1 ;  /* 0x0000000000017941 */ /* 0x000fea0003800000 */
.L_x_57:
        /* <DEDUP_REMOVED lines=10> */
.L_x_60:
[----:B------:R-:W-:Y:S05]  /*2b90*/  BSYNC B1 ;  /* 0x0000000000017941 */ /* 0x000fea0003800000 */
.L_x_59:
        /* <DEDUP_REMOVED lines=9> */
.L_x_62:
[----:B------:R-:W-:Y:S05]  /*2c30*/  BSYNC B1 ;  /* 0x0000000000017941 */ /* 0x000fea0003800000 */
.L_x_61:
        /* <DEDUP_REMOVED lines=9> */
.L_x_64:
[----:B------:R-:W-:Y:S05]  /*2cd0*/  BSYNC B1 ;  /* 0x0000000000017941 */ /* 0x000fea0003800000 */
.L_x_63:
        /* <DEDUP_REMOVED lines=10> */
.L_x_66:
[----:B------:R-:W-:Y:S05]  /*2d80*/  BSYNC B1 ;  /* 0x0000000000017941 */ /* 0x000fea0003800000 */
.L_x_65:
        /* <DEDUP_REMOVED lines=10> */
.L_x_68:
[----:B------:R-:W-:Y:S05]  /*2e30*/  BSYNC B1 ;  /* 0x0000000000017941 */ /* 0x000fea0003800000 */
.L_x_67:
        /* <DEDUP_REMOVED lines=9> */
.L_x_70:
[----:B------:R-:W-:Y:S05]  /*2ed0*/  BSYNC B1 ;  /* 0x0000000000017941 */ /* 0x000fea0003800000 */
.L_x_69:
        /* <DEDUP_REMOVED lines=9> */
.L_x_72:
[----:B------:R-:W-:Y:S05]  /*2f70*/  BSYNC B1 ;  /* 0x0000000000017941 */ /* 0x000fea0003800000 */
.L_x_71:
        /* <DEDUP_REMOVED lines=10> */
.L_x_74:
[----:B------:R-:W-:Y:S05]  /*3020*/  BSYNC B1 ;  /* 0x0000000000017941 */ /* 0x000fea0003800000 */
.L_x_73:
        /* <DEDUP_REMOVED lines=10> */
.L_x_76:
[----:B------:R-:W-:Y:S05]  /*30d0*/  BSYNC B1 ;  /* 0x0000000000017941 */ /* 0x000fea0003800000 */
.L_x_75:
        /* <DEDUP_REMOVED lines=9> */
.L_x_78:
[----:B------:R-:W-:Y:S05]  /*3170*/  BSYNC B1 ;  /* 0x0000000000017941 */ /* 0x000fea0003800000 */
.L_x_77:
        /* <DEDUP_REMOVED lines=9> */
.L_x_80:
[----:B------:R-:W-:Y:S05]  /*3210*/  BSYNC B1 ;  /* 0x0000000000017941 */ /* 0x000fea0003800000 */
.L_x_79:
        /* <DEDUP_REMOVED lines=10> */
.L_x_82:
[----:B------:R-:W-:Y:S05]  /*32c0*/  BSYNC B1 ;  /* 0x0000000000017941 */ /* 0x000fea0003800000 */
.L_x_81:
        /* <DEDUP_REMOVED lines=10> */
.L_x_84:
[----:B------:R-:W-:Y:S05]  /*3370*/  BSYNC B1 ;  /* 0x0000000000017941 */ /* 0x000fea0003800000 */
.L_x_83:
        /* <DEDUP_REMOVED lines=9> */
.L_x_86:
[----:B------:R-:W-:Y:S05]  /*3410*/  BSYNC B1 ;  /* 0x0000000000017941 */ /* 0x000fea0003800000 */
.L_x_85:
        /* <DEDUP_REMOVED lines=9> */
.L_x_88:
[----:B------:R-:W-:Y:S05]  /*34b0*/  BSYNC B1 ;  /* 0x0000000000017941 */ /* 0x000fea0003800000 */
.L_x_87:
        /* <DEDUP_REMOVED lines=10> */
.L_x_90:
[----:B------:R-:W-:Y:S05]  /*3560*/  BSYNC B1 ;  /* 0x0000000000017941 */ /* 0x000fea0003800000 */
.L_x_89:
[----:B-----5:R-:W-:Y:S01]  /*3570*/  HADD2.F32 R5, -RZ, R24.H0_H0 ;  /* 0x20000018ff057230 */ /* 0x020fe20000004100 */
[----:B------:R-:W-:Y:S01]  /*3580*/  ISETP.GT.AND P1, PT, R4, 0x39, PT ;  /* 0x000000390400780c */ /* 0x000fe20003f24270 */
[----:B------:R-:W-:Y:S01]  /*3590*/  @P2 IMAD.MOV.U32 R4, RZ, RZ, R8 ;  /* 0x000000ffff042224 */ /* 0x000fe200078e0008 */
[----:B------:R-:W-:Y:S02]  /*35a0*/  BSSY B1, `(.L_x_91) ;  /* 0x000000a000017945 */ /* 0x000fe40003800000 */
[----:B------:R-:W-:Y:S01]  /*35b0*/  FMUL R5, R5, R56 ;  /* 0x0000003805057220 */ /* 0x000fe20000400000 */
[----:B------:R-:W-:-:S03]  /*35c0*/  ISETP.GT.AND P3, PT, R3, RZ, P1 ;  /* 0x000000ff0300720c */ /* 0x000fc60000f64270 */
[----:B------:R-:W-:-:S05]  /*35d0*/  FFMA R5, R52, R23, R5 ;  /* 0x0000001734057223 */ /* 0x000fca0000000005 */
[----:B------:R-:W-:-:S04]  /*35e0*/  F2FP.F16.F32.PACK_AB R5, RZ, R5 ;  /* 0x00000005ff05723e */ /* 0x000fc800000000ff */
[----:B0-----:R-:W-:Y:S01]  /*35f0*/  PRMT R14, R5, 0x7610, R14 ;  /* 0x00007610050e7816 */ /* 0x001fe2000000000e */
[----:B------:R-:W-:-:S05]  /*3600*/  @P2 IMAD.MOV.U32 R5, RZ, RZ, R9 ;  /* 0x000000ffff052224 */ /* 0x000fca00078e0009 */
[----:B------:R0:W-:Y:S01]  /*3610*/  @P2 STG.E.U16 desc[UR36][R4.64+0x70], R14 ;  /* 0x0000700e04002986 */ /* 0x0001e2000c101524 */
[----:B------:R-:W-:Y:S05]  /*3620*/  @!P3 BRA `(.L_x_92) ;  /* 0x000000000004b947 */ /* 0x000fea0003800000 */
[----:B------:R0:W5:Y:S02]  /*3630*/  LDG.E.LTC128B.U16 R24, desc[UR36][R6.64+0x72] ;  /* 0x0000722406187981 */ /* 0x000164000c1e1520 */
.L_x_92:
[----:B------:R-:W-:Y:S05]  /*3640*/  BSYNC B1 ;  /* 0x0000000000017941 */ /* 0x000fea0003800000 */
.L_x_91:
        /* <DEDUP_REMOVED lines=9> */
.L_x_94:
[----:B------:R-:W-:Y:S05]  /*36e0*/  BSYNC B1 ;  /* 0x0000000000017941 */ /* 0x000fea0003800000 */
.L_x_93:
[----:B-----5:R-:W-:Y:S01]  /*36f0*/  HADD2.F32 R5, -RZ, R24.H0_H0 ;  /* 0x20000018ff057230 */ /* 0x020fe20000004100 */
[----:B------:R-:W-:Y:S01]  /*3700*/  ISETP.GT.AND P1, PT, R3, 0x8, P1 ;  /* 0x000000080300780c */ /* 0x000fe20000f24270 */
[----:B0-----:R-:W-:Y:S01]  /*3710*/  @P0 IMAD.MOV.U32 R4, RZ, RZ, R12 ;  /* 0x000000ffff040224 */ /* 0x001fe200078e000c */
[----:B------:R-:W-:Y:S02]  /*3720*/  BSSY B1, `(.L_x_95) ;  /* 0x0000009000017945 */ /* 0x000fe40003800000 */
[----:B------:R-:W-:-:S04]  /*3730*/  FMUL R5, R5, R56 ;  /* 0x0000003805057220 */ /* 0x000fc80000400000 */
[----:B------:R-:W-:-:S05]  /*3740*/  FFMA R5, R54, R23, R5 ;  /* 0x0000001736057223 */ /* 0x000fca0000000005 */
[----:B------:R-:W-:-:S04]  /*3750*/  F2FP.F16.F32.PACK_AB R5, RZ, R5 ;  /* 0x00000005ff05723e */ /* 0x000fc800000000ff */
[----:B-1-3--:R-:W-:Y:S01]  /*3760*/  PRMT R6, R5, 0x7610, R6 ;  /* 0x0000761005067816 */ /* 0x00afe20000000006 */
[----:B------:R-:W-:-:S05]  /*3770*/  @P0 IMAD.MOV.U32 R5, RZ, RZ, R13 ;  /* 0x000000ffff050224 */ /* 0x000fca00078e000d */
[----:B------:R0:W-:Y:S01]  /*3780*/  @P0 STG.E.U16 desc[UR36][R4.64+0x70], R6 ;  /* 0x0000700604000986 */ /* 0x0001e2000c101524 */
[----:B------:R-:W-:Y:S05]  /*3790*/  @!P1 BRA `(.L_x_96) ;  /* 0x0000000000049947 */ /* 0x000fea0003800000 */
[----:B------:R1:W5:Y:S02]  /*37a0*/  LDG.E.LTC128B.U16 R24, desc[UR36][R10.64+0x72] ;  /* 0x000072240a187981 */ /* 0x000364000c1e1520 */
.L_x_96:
[----:B------:R-:W-:Y:S05]  /*37b0*/  BSYNC B1 ;  /* 0x0000000000017941 */ /* 0x000fea0003800000 */
.L_x_95:
[----:B------:R-:W-:Y:S05]  /*37c0*/  @!P1 BRA `(.L_x_97) ;  /* 0x0000000800909947 */ /* 0x000fea0003800000 */
[----:B-----5:R-:W-:-:S05]  /*37d0*/  HADD2.F32 R3, -RZ, R24.H0_H0 ;  /* 0x20000018ff037230 */ /* 0x020fca0000004100 */
[----:B0-----:R-:W-:-:S04]  /*37e0*/  FMUL R4, R3, R56 ;  /* 0x0000003803047220 */ /* 0x001fc80000400000 */
[----:B------:R-:W-:-:S05]  /*37f0*/  FFMA R4, R55, R23, R4 ;  /* 0x0000001737047223 */ /* 0x000fca0000000004 */
[----:B------:R-:W-:-:S05]  /*3800*/  F2FP.F16.F32.PACK_AB R4, RZ, R4 ;  /* 0x00000004ff04723e */ /* 0x000fca00000000ff */
[----:B------:R3:W-:Y:S01]  /*3810*/  STG.E.U16 desc[UR36][R12.64+0x72], R4 ;  /* 0x000072040c007986 */ /* 0x0007e2000c101524 */
[----:B------:R-:W-:Y:S05]  /*3820*/  BRA `(.L_x_97) ;  /* 0x0000000800787947 */ /* 0x000fea0003800000 */
.L_x_36:
[----:B------:R-:W-:Y:S01]  /*3830*/  ISETP.GT.AND P2, PT, R4, 0x1, PT ;  /* 0x000000010400780c */ /* 0x000fe20003f44270 */
[----:B------:R-:W-:Y:S01]  /*3840*/  ULDC.64 UR4, c[0x0][0x5c0] ;  /* 0x0001700000047ab9 */ /* 0x000fe20000000a00 */
[-C--:B------:R-:W-:Y:S01]  /*3850*/  FMUL R24, R24, R23.reuse ;  /* 0x0000001718187220 */ /* 0x080fe20000400000 */
[-C--:B------:R-:W-:Y:S01]  /*3860*/  FMUL R25, R25, R23.reuse ;  /* 0x0000001719197220 */ /* 0x080fe20000400000 */
[----:B------:R-:W-:Y:S01]  /*3870*/  ISETP.GT.AND P1, PT, R3, RZ, P2 ;  /* 0x000000ff0300720c */ /* 0x000fe20001724270 */
[-C--:B------:R-:W-:Y:S01]  /*3880*/  FMUL R26, R26, R23.reuse ;  /* 0x000000171a1a7220 */ /* 0x080fe20000400000 */
[----:B------:R-:W-:Y:S01]  /*3890*/  LEA R6, P4, R60, UR4, 0x1 ;  /* 0x000000043c067c11 */ /* 0x000fe2000f8808ff */
[-C--:B------:R-:W-:Y:S01]  /*38a0*/  FMUL R27, R27, R23.reuse ;  /* 0x000000171b1b7220 */ /* 0x080fe20000400000 */
[----:B------:R-:W-:Y:S01]  /*38b0*/  F2FP.F16.F32.PACK_AB R24, RZ, R24 ;  /* 0x00000018ff18723e */ /* 0x000fe200000000ff */
[-C--:B------:R-:W-:Y:S01]  /*38c0*/  FMUL R28, R28, R23.reuse ;  /* 0x000000171c1c7220 */ /* 0x080fe20000400000 */
[----:B------:R-:W-:Y:S01]  /*38d0*/  LEA.HI.X R7, R60, UR5, R77, 0x1, P4 ;  /* 0x000000053c077c11 */ /* 0x000fe2000a0f0c4d */
[----:B------:R-:W-:Y:S01]  /*38e0*/  FMUL R29, R29, R23 ;  /* 0x000000171d1d7220 */ /* 0x000fe20000400000 */
[----:B------:R-:W-:Y:S01]  /*38f0*/  F2FP.F16.F32.PACK_AB R25, RZ, R25 ;  /* 0x00000019ff19723e */ /* 0x000fe200000000ff */
[-C--:B------:R-:W-:Y:S01]  /*3900*/  FMUL R30, R30, R23.reuse ;  /* 0x000000171e1e7220 */ /* 0x080fe20000400000 */
[----:B------:R-:W-:Y:S01]  /*3910*/  ISETP.GT.AND P2, PT, R3, 0x8, P2 ;  /* 0x000000080300780c */ /* 0x000fe20001744270 */
[----:B------:R-:W-:Y:S01]  /*3920*/  @P3 STG.E.U16 desc[UR36][R6.64], R24 ;  /* 0x0000001806003986 */ /* 0x000fe2000c101524 */
[C---:B------:R-:W-:Y:S01]  /*3930*/  SHF.L.U64.HI R69, R68.reuse, 0x4, R69 ;  /* 0x0000000444457819 */ /* 0x040fe20000010245 */
[-C--:B------:R-:W-:Y:S01]  /*3940*/  FMUL R31, R31, R23.reuse ;  /* 0x000000171f1f7220 */ /* 0x080fe20000400000 */
[----:B------:R-:W-:Y:S01]  /*3950*/  LEA R8, P3, R68, R6, 0x4 ;  /* 0x0000000644087211 */ /* 0x000fe200078620ff */
[----:B------:R-:W-:Y:S01]  /*3960*/  @P1 STG.E.U16 desc[UR36][R6.64+0x2], R25 ;  /* 0x0000021906001986 */ /* 0x000fe2000c101524 */
[----:B------:R-:W-:Y:S01]  /*3970*/  ISETP.GT.AND P1, PT, R3, 0x8, P0 ;  /* 0x000000080300780c */ /* 0x000fe20000724270 */
[----:B------:R-:W-:Y:S01]  /*3980*/  FMUL R32, R32, R23 ;  /* 0x0000001720207220 */ /* 0x000fe20000400000 */
[----:B------:R-:W-:Y:S01]  /*3990*/  F2FP.F16.F32.PACK_AB R26, RZ, R26 ;  /* 0x0000001aff1a723e */ /* 0x000fe200000000ff */
[----:B------:R-:W-:Y:S01]  /*39a0*/  IMAD.X R9, R69, 0x1, R7, P3 ;  /* 0x0000000145097824 */ /* 0x000fe200018e0607 */
[----:B------:R-:W-:Y:S01]  /*39b0*/  F2FP.F16.F32.PACK_AB R27, RZ, R27 ;  /* 0x0000001bff1b723e */ /* 0x000fe200000000ff */
[-C--:B------:R-:W-:Y:S01]  /*39c0*/  FMUL R33, R33, R23.reuse ;  /* 0x0000001721217220 */ /* 0x080fe20000400000 */
[----:B------:R-:W-:Y:S01]  /*39d0*/  ISETP.GT.AND P0, PT, R4, 0x8, PT ;  /* 0x000000080400780c */ /* 0x000fe20003f04270 */
[-C--:B------:R-:W-:Y:S01]  /*39e0*/  FMUL R34, R34, R23.reuse ;  /* 0x0000001722227220 */ /* 0x080fe20000400000 */
[----:B------:R-:W-:Y:S01]  /*39f0*/  F2FP.F16.F32.PACK_AB R28, RZ, R28 ;  /* 0x0000001cff1c723e */ /* 0x000fe200000000ff */
[-C--:B------:R-:W-:Y:S01]  /*3a00*/  FMUL R35, R35, R23.reuse ;  /* 0x0000001723237220 */ /* 0x080fe20000400000 */
[C---:B------:R-:W-:Y:S01]  /*3a10*/  ISETP.GT.AND P4, PT, R3.reuse, RZ, P0 ;  /* 0x000000ff0300720c */ /* 0x040fe20000784270 */
[----:B------:R-:W-:Y:S01]  /*3a20*/  FMUL R36, R36, R23 ;  /* 0x0000001724247220 */ /* 0x000fe20000400000 */
[----:B------:R-:W-:Y:S01]  /*3a30*/  F2FP.F16.F32.PACK_AB R29, RZ, R29 ;  /* 0x0000001dff1d723e */ /* 0x000fe200000000ff */
[----:B------:R-:W-:Y:S01]  /*3a40*/  @P1 STG.E.U16 desc[UR36][R8.64], R26 ;  /* 0x0000001a08001986 */ /* 0x000fe2000c101524 */
[----:B------:R-:W-:Y:S01]  /*3a50*/  ISETP.GT.AND P1, PT, R3, 0x8, P0 ;  /* 0x000000080300780c */ /* 0x000fe20000724270 */
[-C--:B------:R-:W-:Y:S01]  /*3a60*/  FMUL R37, R37, R23.reuse ;  /* 0x0000001725257220 */ /* 0x080fe20000400000 */
[C---:B------:R-:W-:Y:S01]  /*3a70*/  ISETP.GT.AND P0, PT, R4.reuse, 0x10, PT ;  /* 0x000000100400780c */ /* 0x040fe20003f04270 */
[----:B------:R-:W-:Y:S01]  /*3a80*/  @P2 STG.E.U16 desc[UR36][R8.64+0x2], R27 ;  /* 0x0000021b08002986 */ /* 0x000fe2000c101524 */
[----:B------:R-:W-:Y:S01]  /*3a90*/  ISETP.GT.AND P2, PT, R4, 0x9, PT ;  /* 0x000000090400780c */ /* 0x000fe20003f44270 */
[-C--:B------:R-:W-:Y:S01]  /*3aa0*/  FMUL R38, R38, R23.reuse ;  /* 0x0000001726267220 */ /* 0x080fe20000400000 */
[----:B------:R-:W-:Y:S01]  /*3ab0*/  F2FP.F16.F32.PACK_AB R30, RZ, R30 ;  /* 0x0000001eff1e723e */ /* 0x000fe200000000ff */
[-C--:B------:R-:W-:Y:S01]  /*3ac0*/  FMUL R39, R39, R23.reuse ;  /* 0x0000001727277220 */ /* 0x080fe20000400000 */
[C---:B------:R-:W-:Y:S01]  /*3ad0*/  ISETP.GT.AND P3, PT, R3.reuse, RZ, P2 ;  /* 0x000000ff0300720c */ /* 0x040fe20001764270 */
[----:B------:R-:W-:Y:S01]  /*3ae0*/  @P4 STG.E.U16 desc[UR36][R6.64+0x10], R28 ;  /* 0x0000101c06004986 */ /* 0x000fe2000c101524 */
[----:B------:R-:W-:Y:S01]  /*3af0*/  ISETP.GT.AND P2, PT, R3, 0x8, P2 ;  /* 0x000000080300780c */ /* 0x000fe20001744270 */
[----:B------:R-:W-:Y:S01]  /*3b00*/  FMUL R40, R40, R23 ;  /* 0x0000001728287220 */ /* 0x000fe20000400000 */
[----:B------:R-:W-:Y:S01]  /*3b10*/  F2FP.F16.F32.PACK_AB R31, RZ, R31 ;  /* 0x0000001fff1f723e */ /* 0x000fe200000000ff */
[-C--:B------:R-:W-:Y:S01]  /*3b20*/  FMUL R41, R41, R23.reuse ;  /* 0x0000001729297220 */ /* 0x080fe20000400000 */
[----:B------:R-:W-:Y:S01]  /*3b30*/  ISETP.GT.AND P4, PT, R3, RZ, P0 ;  /* 0x000000ff0300720c */ /* 0x000fe20000784270 */
[-C--:B------:R-:W-:Y:S01]  /*3b40*/  FMUL R42, R42, R23.reuse ;  /* 0x000000172a2a7220 */ /* 0x080fe20000400000 */
[----:B------:R-:W-:Y:S01]  /*3b50*/  F2FP.F16.F32.PACK_AB R32, RZ, R32 ;  /* 0x00000020ff20723e */ /* 0x000fe200000000ff */
[----:B------:R-:W-:Y:S01]  /*3b60*/  FMUL R43, R43, R23 ;  /* 0x000000172b2b7220 */ /* 0x000fe20000400000 */
[----:B------:R-:W-:Y:S01]  /*3b70*/  F2FP.F16.F32.PACK_AB R33, RZ, R33 ;  /* 0x00000021ff21723e */ /* 0x000fe200000000ff */
[-C--:B------:R-:W-:Y:S01]  /*3b80*/  FMUL R44, R44, R23.reuse ;  /* 0x000000172c2c7220 */ /* 0x080fe20000400000 */
[----:B------:R-:W-:Y:S01]  /*3b90*/  F2FP.F16.F32.PACK_AB R34, RZ, R34 ;  /* 0x00000022ff22723e */ /* 0x000fe200000000ff */
[----:B------:R-:W-:Y:S01]  /*3ba0*/  @P3 STG.E.U16 desc[UR36][R6.64+0x12], R29 ;  /* 0x0000121d06003986 */ /* 0x000fe2000c101524 */
[----:B------:R-:W-:Y:S01]  /*3bb0*/  ISETP.GT.AND P3, PT, R4, 0x11, PT ;  /* 0x000000110400780c */ /* 0x000fe20003f64270 */
[----:B------:R-:W-:Y:S01]  /*3bc0*/  FMUL R45, R45, R23 ;  /* 0x000000172d2d7220 */ /* 0x000fe20000400000 */
[----:B------:R-:W-:Y:S01]  /*3bd0*/  F2FP.F16.F32.PACK_AB R35, RZ, R35 ;  /* 0x00000023ff23723e */ /* 0x000fe200000000ff */
[----:B------:R-:W-:Y:S01]  /*3be0*/  @P1 STG.E.U16 desc[UR36][R8.64+0x10], R30 ;  /* 0x0000101e08001986 */ /* 0x000fe2000c101524 */
[C---:B------:R-:W-:Y:S01]  /*3bf0*/  ISETP.GT.AND P1, PT, R3.reuse, 0x8, P0 ;  /* 0x000000080300780c */ /* 0x040fe20000724270 */
[-C--:B------:R-:W-:Y:S01]  /*3c00*/  FMUL R46, R46, R23.reuse ;  /* 0x000000172e2e7220 */ /* 0x080fe20000400000 */
[----:B------:R-:W-:Y:S01]  /*3c10*/  ISETP.GT.AND P0, PT, R4, 0x18, PT ;  /* 0x000000180400780c */ /* 0x000fe20003f04270 */
[----:B------:R-:W-:Y:S01]  /*3c20*/  @P2 STG.E.U16 desc[UR36][R8.64+0x12], R31 ;  /* 0x0000121f08002986 */ /* 0x000fe2000c101524 */
[----:B------:R-:W-:Y:S01]  /*3c30*/  ISETP.GT.AND P2, PT, R3, RZ, P3 ;  /* 0x000000ff0300720c */ /* 0x000fe20001f44270 */
[-C--:B------:R-:W-:Y:S01]  /*3c40*/  FMUL R47, R47, R23.reuse ;  /* 0x000000172f2f7220 */ /* 0x080fe20000400000 */
[C---:B------:R-:W-:Y:S01]  /*3c50*/  ISETP.GT.AND P3, PT, R3.reuse, 0x8, P3 ;  /* 0x000000080300780c */ /* 0x040fe20001f64270 */
[----:B------:R-:W-:Y:S01]  /*3c60*/  @P4 STG.E.U16 desc[UR36][R6.64+0x20], R32 ;  /* 0x0000202006004986 */ /* 0x000fe2000c101524 */
[----:B------:R-:W-:Y:S01]  /*3c70*/  ISETP.GT.AND P4, PT, R3, RZ, P0 ;  /* 0x000000ff0300720c */ /* 0x000fe20000784270 */
[-C--:B------:R-:W-:Y:S01]  /*3c80*/  FMUL R48, R48, R23.reuse ;  /* 0x0000001730307220 */ /* 0x080fe20000400000 */
[----:B------:R-:W-:Y:S01]  /*3c90*/  F2FP.F16.F32.PACK_AB R36, RZ, R36 ;  /* 0x00000024ff24723e */ /* 0x000fe200000000ff */
[----:B------:R-:W-:Y:S01]  /*3ca0*/  FMUL R49, R49, R23 ;  /* 0x0000001731317220 */ /* 0x000fe20000400000 */
[----:B------:R-:W-:Y:S01]  /*3cb0*/  F2FP.F16.F32.PACK_AB R37, RZ, R37 ;  /* 0x00000025ff25723e */ /* 0x000fe200000000ff */
[-C--:B------:R-:W-:Y:S01]  /*3cc0*/  FMUL R50, R50, R23.reuse ;  /* 0x0000001732327220 */ /* 0x080fe20000400000 */
[----:B------:R-:W-:Y:S01]  /*3cd0*/  F2FP.F16.F32.PACK_AB R38, RZ, R38 ;  /* 0x00000026ff26723e */ /* 0x000fe200000000ff */
[----:B------:R-:W-:Y:S01]  /*3ce0*/  FMUL R51, R51, R23 ;  /* 0x0000001733337220 */ /* 0x000fe20000400000 */
[----:B------:R-:W-:Y:S01]  /*3cf0*/  F2FP.F16.F32.PACK_AB R39, RZ, R39 ;  /* 0x00000027ff27723e */ /* 0x000fe200000000ff */
[----:B------:R-:W-:Y:S01]  /*3d00*/  @P2 STG.E.U16 desc[UR36][R6.64+0x22], R33 ;  /* 0x0000222106002986 */ /* 0x000fe2000c101524 */
[----:B------:R-:W-:Y:S01]  /*3d10*/  F2FP.F16.F32.PACK_AB R40, RZ, R40 ;  /* 0x00000028ff28723e */ /* 0x000fe200000000ff */
        /* <DEDUP_REMOVED lines=10> */
[----:B------:R-:W-:Y:S01]  /*3dc0*/  @P4 STG.E.U16 desc[UR36][R6.64+0x30], R36 ;  /* 0x0000302406004986 */ /* 0x000fe2000c101524 */
[----:B------:R-:W-:Y:S01]  /*3dd0*/  ISETP.GT.AND P2, PT, R3, RZ, P3 ;  /* 0x000000ff0300720c */ /* 0x000fe20001f44270 */
[----:B------:R-:W-:Y:S01]  /*3de0*/  FMUL R55, R55, R23 ;  /* 0x0000001737377220 */ /* 0x000fe20000400000 */
[----:B------:R-:W-:-:S02]  /*3df0*/  ISETP.GT.AND P4, PT, R3, 0x8, P3 ;  /* 0x000000080300780c */ /* 0x000fc40001f84270 */
[C---:B------:R-:W-:Y:S02]  /*3e00*/  ISETP.GT.AND P3, PT, R3.reuse, RZ, P0 ;  /* 0x000000ff0300720c */ /* 0x040fe40000764270 */
[----:B------:R-:W-:Y:S02]  /*3e10*/  ISETP.GT.AND P0, PT, R3, 0x8, P0 ;  /* 0x000000080300780c */ /* 0x000fe40000704270 */
[----:B------:R-:W-:Y:S02]  /*3e20*/  F2FP.F16.F32.PACK_AB R43, RZ, R43 ;  /* 0x0000002bff2b723e */ /* 0x000fe400000000ff */
[----:B------:R-:W-:Y:S02]  /*3e30*/  F2FP.F16.F32.PACK_AB R44, RZ, R44 ;  /* 0x0000002cff2c723e */ /* 0x000fe400000000ff */
[----:B------:R-:W-:Y:S01]  /*3e40*/  F2FP.F16.F32.PACK_AB R45, RZ, R45 ;  /* 0x0000002dff2d723e */ /* 0x000fe200000000ff */
[----:B------:R-:W-:Y:S01]  /*3e50*/  @P2 STG.E.U16 desc[UR36][R6.64+0x32], R37 ;  /* 0x0000322506002986 */ /* 0x000fe2000c101524 */
[----:B------:R-:W-:-:S02]  /*3e60*/  F2FP.F16.F32.PACK_AB R46, RZ, R46 ;  /* 0x0000002eff2e723e */ /* 0x000fc400000000ff */
[----:B------:R-:W-:Y:S01]  /*3e70*/  F2FP.F16.F32.PACK_AB R47, RZ, R47 ;  /* 0x0000002fff2f723e */ /* 0x000fe200000000ff */
[----:B------:R-:W-:Y:S01]  /*3e80*/  @P1 STG.E.U16 desc[UR36][R8.64+0x30], R38 ;  /* 0x0000302608001986 */ /* 0x000fe2000c101524 */
[C---:B------:R-:W-:Y:S02]  /*3e90*/  ISETP.GT.AND P1, PT, R4.reuse, 0x28, PT ;  /* 0x000000280400780c */ /* 0x040fe40003f24270 */
[----:B------:R-:W-:Y:S01]  /*3ea0*/  F2FP.F16.F32.PACK_AB R48, RZ, R48 ;  /* 0x00000030ff30723e */ /* 0x000fe200000000ff */
[----:B------:R-:W-:Y:S01]  /*3eb0*/  @P4 STG.E.U16 desc[UR36][R8.64+0x32], R39 ;  /* 0x0000322708004986 */ /* 0x000fe2000c101524 */
[----:B------:R-:W-:Y:S02]  /*3ec0*/  ISETP.GT.AND P4, PT, R4, 0x21, PT ;  /* 0x000000210400780c */ /* 0x000fe40003f84270 */
[----:B------:R-:W-:Y:S01]  /*3ed0*/  F2FP.F16.F32.PACK_AB R49, RZ, R49 ;  /* 0x00000031ff31723e */ /* 0x000fe200000000ff */
[----:B------:R-:W-:Y:S01]  /*3ee0*/  @P3 STG.E.U16 desc[UR36][R6.64+0x40], R40 ;  /* 0x0000402806003986 */ /* 0x000fe2000c101524 */
[----:B------:R-:W-:-:S02]  /*3ef0*/  ISETP.GT.AND P2, PT, R3, RZ, P4 ;  /* 0x000000ff0300720c */ /* 0x000fc40002744270 */
[C---:B------:R-:W-:Y:S02]  /*3f00*/  ISETP.GT.AND P4, PT, R3.reuse, 0x8, P4 ;  /* 0x000000080300780c */ /* 0x040fe40002784270 */
        /* <DEDUP_REMOVED lines=12> */
[C---:B------:R-:W-:Y:S02]  /*3fd0*/  ISETP.GT.AND P2, PT, R3.reuse, RZ, P0 ;  /* 0x000000ff0300720c */ /* 0x040fe40000744270 */
[----:B------:R-:W-:Y:S01]  /*3fe0*/  ISETP.GT.AND P0, PT, R3, 0x8, P0 ;  /* 0x000000080300780c */ /* 0x000fe20000704270 */
[----:B------:R-:W-:Y:S01]  /*3ff0*/  @P3 STG.E.U16 desc[UR36][R6.64+0x50], R44 ;  /* 0x0000502c06003986 */ /* 0x000fe2000c101524 */
[----:B------:R-:W-:-:S04]  /*4000*/  ISETP.GT.AND P3, PT, R4, 0x30, PT ;  /* 0x000000300400780c */ /* 0x000fc80003f64270 */
[C---:B------:R-:W-:Y:S02]  /*4010*/  ISETP.GT.AND P4, PT, R3.reuse, RZ, P3 ;  /* 0x000000ff0300720c */ /* 0x040fe40001f84270 */
[----:B------:R-:W-:-:S03]  /*4020*/  ISETP.GT.AND P3, PT, R3, 0x8, P3 ;  /* 0x000000080300780c */ /* 0x000fc60001f64270 */
[----:B------:R-:W-:Y:S01]  /*4030*/  @P2 STG.E.U16 desc[UR36][R6.64+0x52], R45 ;  /* 0x0000522d06002986 */ /* 0x000fe2000c101524 */
[----:B------:R-:W-:-:S03]  /*4040*/  ISETP.GT.AND P2, PT, R4, 0x39, PT ;  /* 0x000000390400780c */ /* 0x000fc60003f44270 */
[----:B------:R-:W-:Y:S01]  /*4050*/  @P1 STG.E.U16 desc[UR36][R8.64+0x50], R46 ;  /* 0x0000502e08001986 */ /* 0x000fe2000c101524 */
[----:B------:R-:W-:-:S03]  /*4060*/  ISETP.GT.AND P1, PT, R4, 0x38, PT ;  /* 0x000000380400780c */ /* 0x000fc60003f24270 */
[----:B------:R-:W-:Y:S01]  /*4070*/  @P0 STG.E.U16 desc[UR36][R8.64+0x52], R47 ;  /* 0x0000522f08000986 */ /* 0x000fe2000c101524 */
[----:B------:R-:W-:-:S03]  /*4080*/  ISETP.GT.AND P0, PT, R4, 0x31, PT ;  /* 0x000000310400780c */ /* 0x000fc60003f04270 */
[----:B------:R-:W-:Y:S01]  /*4090*/  @P4 STG.E.U16 desc[UR36][R6.64+0x60], R48 ;  /* 0x0000603006004986 */ /* 0x000fe2000c101524 */
[C---:B------:R-:W-:Y:S02]  /*40a0*/  ISETP.GT.AND P4, PT, R3.reuse, RZ, P0 ;  /* 0x000000ff0300720c */ /* 0x040fe40000784270 */
[----:B------:R-:W-:-:S11]  /*40b0*/  ISETP.GT.AND P0, PT, R3, 0x8, P0 ;  /* 0x000000080300780c */ /* 0x000fd60000704270 */
[----:B------:R-:W-:Y:S02]  /*40c0*/  @P4 IMAD.MOV.U32 R4, RZ, RZ, R6 ;  /* 0x000000ffff044224 */ /* 0x000fe400078e0006 */
[----:B------:R-:W-:-:S05]  /*40d0*/  @P4 IMAD.MOV.U32 R5, RZ, RZ, R7 ;  /* 0x000000ffff054224 */ /* 0x000fca00078e0007 */
[----:B------:R0:W-:Y:S01]  /*40e0*/  @P4 STG.E.U16 desc[UR36][R4.64+0x62], R49 ;  /* 0x0000623104004986 */ /* 0x0001e2000c101524 */
[C---:B------:R-:W-:Y:S02]  /*40f0*/  ISETP.GT.AND P4, PT, R3.reuse, RZ, P2 ;  /* 0x000000ff0300720c */ /* 0x040fe40001784270 */
[----:B------:R-:W-:Y:S01]  /*4100*/  ISETP.GT.AND P2, PT, R3, 0x8, P2 ;  /* 0x000000080300780c */ /* 0x000fe20001744270 */
[----:B0-----:R-:W-:Y:S02]  /*4110*/  @P3 IMAD.MOV.U32 R4, RZ, RZ, R8 ;  /* 0x000000ffff043224 */ /* 0x001fe400078e0008 */
[----:B------:R-:W-:-:S05]  /*4120*/  @P3 IMAD.MOV.U32 R5, RZ, RZ, R9 ;  /* 0x000000ffff053224 */ /* 0x000fca00078e0009 */
[----:B------:R0:W-:Y:S01]  /*4130*/  @P3 STG.E.U16 desc[UR36][R4.64+0x60], R50 ;  /* 0x0000603204003986 */ /* 0x0001e2000c101524 */
[C---:B------:R-:W-:Y:S02]  /*4140*/  ISETP.GT.AND P3, PT, R3.reuse, RZ, P1 ;  /* 0x000000ff0300720c */ /* 0x040fe40000f64270 */
[----:B------:R-:W-:Y:S01]  /*4150*/  ISETP.GT.AND P1, PT, R3, 0x8, P1 ;  /* 0x000000080300780c */ /* 0x000fe20000f24270 */
[----:B0-----:R-:W-:Y:S02]  /*4160*/  @P0 IMAD.MOV.U32 R4, RZ, RZ, R8 ;  /* 0x000000ffff040224 */ /* 0x001fe400078e0008 */
[----:B------:R-:W-:-:S05]  /*4170*/  @P0 IMAD.MOV.U32 R5, RZ, RZ, R9 ;  /* 0x000000ffff050224 */ /* 0x000fca00078e0009 */
[----:B------:R0:W-:Y:S03]  /*4180*/  @P0 STG.E.U16 desc[UR36][R4.64+0x62], R51 ;  /* 0x0000623304000986 */ /* 0x0001e6000c101524 */
[----:B0-----:R-:W-:Y:S02]  /*4190*/  @P3 IMAD.MOV.U32 R4, RZ, RZ, R6 ;  /* 0x000000ffff043224 */ /* 0x001fe400078e0006 */
[----:B------:R-:W-:-:S05]  /*41a0*/  @P3 IMAD.MOV.U32 R5, RZ, RZ, R7 ;  /* 0x000000ffff053224 */ /* 0x000fca00078e0007 */
[----:B------:R0:W-:Y:S04]  /*41b0*/  @P3 STG.E.U16 desc[UR36][R4.64+0x70], R52 ;  /* 0x0000703404003986 */ /* 0x0001e8000c101524 */
[----:B------:R1:W-:Y:S01]  /*41c0*/  @P4 STG.E.U16 desc[UR36][R6.64+0x72], R53 ;  /* 0x0000723506004986 */ /* 0x0003e2000c101524 */
[----:B0-----:R-:W-:Y:S02]  /*41d0*/  @P1 IMAD.MOV.U32 R4, RZ, RZ, R8 ;  /* 0x000000ffff041224 */ /* 0x001fe400078e0008 */
[----:B------:R-:W-:-:S05]  /*41e0*/  @P1 IMAD.MOV.U32 R5, RZ, RZ, R9 ;  /* 0x000000ffff051224 */ /* 0x000fca00078e0009 */
[----:B------:R1:W-:Y:S04]  /*41f0*/  @P1 STG.E.U16 desc[UR36][R4.64+0x70], R54 ;  /* 0x0000703604001986 */ /* 0x0003e8000c101524 */
[----:B------:R1:W-:Y:S02]  /*4200*/  @P2 STG.E.U16 desc[UR36][R8.64+0x72], R55 ;  /* 0x0000723708002986 */ /* 0x0003e4000c101524 */
.L_x_97:
[----:B------:R-:W-:Y:S05]  /*4210*/  BSYNC B0 ;  /* 0x0000000000007941 */ /* 0x000fea0003800000 */
.L_x_35:
[----:B------:R-:W-:Y:S01]  /*4220*/  ULDC UR4, c[0x0][0xc] ;  /* 0x0000030000047ab9 */ /* 0x000fe20000000800 */
[----:B------:R-:W-:Y:S01]  /*4230*/  ULDC UR5, c[0x0][0x10] ;  /* 0x0000040000057ab9 */ /* 0x000fe20000000800 */
[----:B------:R-:W0:Y:S01]  /*4240*/  LDC R3, c[0x0][0x14] ;  /* 0x00000500ff037b82 */ /* 0x000e220000000800 */
[----:B------:R-:W-:Y:S01]  /*4250*/  UIMAD.WIDE.U32 UR4, UR4, UR5, URZ ;  /* 0x00000005040472a5 */ /* 0x000fe2000f8e003f */
[----:B------:R-:W-:Y:S02]  /*4260*/  IMAD.MOV.U32 R61, RZ, RZ, -0x1 ;  /* 0xffffffffff3d7424 */ /* 0x000fe400078e00ff */
[----:B------:R-:W-:-:S03]  /*4270*/  IMAD.MOV.U32 R57, RZ, RZ, -0x1 ;  /* 0xffffffffff397424 */ /* 0x000fc600078e00ff */
[----:B0-----:R-:W-:-:S04]  /*4280*/  IMAD.WIDE.U32 R16, R3, UR4, R16 ;  /* 0x0000000403107c25 */ /* 0x001fc8000f8e0010 */
[----:B------:R-:W-:Y:S01]  /*4290*/  IMAD R3, R3, UR5, RZ ;  /* 0x0000000503037c24 */ /* 0x000fe2000f8e02ff */
[----:B------:R-:W-:Y:S02]  /*42a0*/  ULDC.64 UR4, c[0x0][0x650] ;  /* 0x0001940000047ab9 */ /* 0x000fe40000000a00 */
[----:B------:R-:W-:Y:S01]  /*42b0*/  ISETP.GE.U32.AND P0, PT, R16, UR4, PT ;  /* 0x0000000410007c0c */ /* 0x000fe2000bf06070 */
[--C-:B------:R-:W-:Y:S01]  /*42c0*/  IMAD.IADD R17, R17, 0x1, R3.reuse ;  /* 0x0000000111117824 */ /* 0x100fe200078e0203 */
[----:B------:R-:W-:-:S04]  /*42d0*/  PRMT R3, RZ, 0x7610, R3 ;  /* 0x00007610ff037816 */ /* 0x000fc80000000003 */
[----:B------:R-:W-:-:S13]  /*42e0*/  ISETP.GE.U32.AND.EX P0, PT, R17, UR5, PT, P0 ;  /* 0x0000000511007c0c */ /* 0x000fda000bf06100 */
[----:B------:R-:W-:Y:S05]  /*42f0*/  @P0 BRA `(.L_x_98) ;  /* 0x0000000400640947 */ /* 0x000fea0003800000 */
[----:B---3--:R-:W0:Y:S01]  /*4300*/  S2R R12, SR_CTAID.X ;  /* 0x00000000000c7919 */ /* 0x008e220000002500 */
[----:B-12-4-:R-:W1:Y:S01]  /*4310*/  LDC.64 R10, c[0x0][0x628] ;  /* 0x00018a00ff0a7b82 */ /* 0x016e620000000a00 */
[----:B------:R-:W-:Y:S01]  /*4320*/  ULDC UR4, c[0x0][0x150] ;  /* 0x0000540000047ab9 */ /* 0x000fe20000000800 */
[----:B------:R-:W-:Y:S01]  /*4330*/  IMAD.MOV.U32 R8, RZ, RZ, R16 ;  /* 0x000000ffff087224 */ /* 0x000fe200078e0010 */
[----:B-----5:R-:W2:Y:S01]  /*4340*/  S2R R24, SR_CTAID.Y ;  /* 0x0000000000187919 */ /* 0x020ea20000002600 */
[----:B------:R-:W-:-:S04]  /*4350*/  IMAD.MOV.U32 R9, RZ, RZ, R17 ;  /* 0x000000ffff097224 */ /* 0x000fc800078e0011 */
[----:B------:R-:W3:Y:S08]  /*4360*/  LDC R21, c[0x0][0x144] ;  /* 0x00005100ff157b82 */ /* 0x000ef00000000800 */
[----:B------:R-:W4:Y:S08]  /*4370*/  LDC R0, c[0x0][0x630] ;  /* 0x00018c00ff007b82 */ /* 0x000f300000000800 */
[----:B------:R-:W2:Y:S01]  /*4380*/  LDC.64 R14, c[0x0][0x620] ;  /* 0x00018800ff0e7b82 */ /* 0x000ea20000000a00 */
[----:B-1----:R-:W-:-:S04]  /*4390*/  ISETP.NE.U32.AND P0, PT, R10, RZ, PT ;  /* 0x000000ff0a00720c */ /* 0x002fc80003f05070 */
[----:B------:R-:W-:Y:S02]  /*43a0*/  ISETP.NE.AND.EX P0, PT, R11, RZ, PT, P0 ;  /* 0x000000ff0b00720c */ /* 0x000fe40003f05300 */
[----:B0-----:R-:W-:-:S05]  /*43b0*/  I2FP.F32.U32 R3, R12 ;  /* 0x0000000c00037245 */ /* 0x001fca0000201000 */
[----:B------:R-:W-:-:S04]  /*43c0*/  FMUL R3, R3, UR4 ;  /* 0x0000000403037c20 */ /* 0x000fc80008400000 */
[----:B------:R0:W1:Y:S02]  /*43d0*/  F2I.U32.TRUNC.NTZ R20, R3 ;  /* 0x0000000300147305 */ /* 0x000064000020f000 */
[----:B---34-:R-:W-:Y:S05]  /*43e0*/  @!P0 BRA `(.L_x_99) ;  /* 0x0000000000288947 */ /* 0x018fea0003800000 */
[----:B0-----:R-:W0:Y:S02]  /*43f0*/  LDC R3, c[0x0][0x634] ;  /* 0x00018d00ff037b82 */ /* 0x001e240000000800 */
        /* <DEDUP_REMOVED lines=9> */
.L_x_99:
[----:B------:R-:W3:Y:S01]  /*4490*/  LDC.64 R28, c[0x0][0x640] ;  /* 0x00019000ff1c7b82 */ /* 0x000ee20000000a00 */
[-CC-:B------:R-:W-:Y:S01]  /*44a0*/  SHF.R.U64 R57, R8, R0.reuse, R9.reuse ;  /* 0x0000000008397219 */ /* 0x180fe20000001209 */
[----:B-1----:R-:W-:Y:S01]  /*44b0*/  IMAD.MOV R20, RZ, RZ, -R20 ;  /* 0x000000ffff147224 */ /* 0x002fe200078e0a14 */
[----:B------:R-:W-:Y:S01]  /*44c0*/  SHF.R.U32.HI R0, RZ, R0, R9 ;  /* 0x00000000ff007219 */ /* 0x000fe20000011609 */
[----:B------:R-:W-:Y:S01]  /*44d0*/  ULDC UR4, c[0x0][0x154] ;  /* 0x0000550000047ab9 */ /* 0x000fe20000000800 */
[----:B0-----:R-:W-:Y:S01]  /*44e0*/  IADD3 R3, P0, RZ, -R57, RZ ;  /* 0x80000039ff037210 */ /* 0x001fe20007f1e0ff */
[----:B------:R-:W-:Y:S02]  /*44f0*/  IMAD R21, R21, R20, R12 ;  /* 0x0000001415157224 */ /* 0x000fe400078e020c */
[----:B------:R-:W0:Y:S01]  /*4500*/  LDC R6, c[0x0][0x618] ;  /* 0x00018600ff067b82 */ /* 0x000e220000000800 */
[----:B------:R-:W-:Y:S02]  /*4510*/  IMAD.MOV.U32 R7, RZ, RZ, 0x1 ;  /* 0x00000001ff077424 */ /* 0x000fe400078e00ff */
[----:B------:R-:W-:-:S04]  /*4520*/  IMAD.X R5, RZ, RZ, ~R0, P0 ;  /* 0x000000ffff057224 */ /* 0x000fc800000e0e00 */
[-C--:B--2---:R-:W-:Y:S01]  /*4530*/  IMAD R0, R5, R14.reuse, RZ ;  /* 0x0000000e05007224 */ /* 0x084fe200078e02ff */
[----:B------:R-:W1:Y:S01]  /*4540*/  LDC R8, c[0x0][0x608] ;  /* 0x00018200ff087b82 */ /* 0x000e620000000800 */
[----:B------:R-:W-:-:S04]  /*4550*/  IMAD.WIDE.U32 R4, R3, R14, R16 ;  /* 0x0000000e03047225 */ /* 0x000fc800078e0010 */
[----:B------:R-:W-:Y:S01]  /*4560*/  IMAD R3, R3, R15, R0 ;  /* 0x0000000f03037224 */ /* 0x000fe200078e0200 */
[----:B------:R-:W-:Y:S02]  /*4570*/  I2FP.F32.U32 R0, R24 ;  /* 0x0000001800007245 */ /* 0x000fe40000201000 */
[----:B------:R-:W2:Y:S01]  /*4580*/  LDC R26, c[0x0][0x658] ;  /* 0x00019600ff1a7b82 */ /* 0x000ea20000000800 */
[----:B------:R-:W-:Y:S01]  /*4590*/  IMAD.IADD R3, R5, 0x1, R3 ;  /* 0x0000000105037824 */ /* 0x000fe200078e0203 */
[----:B---3--:R-:W-:Y:S01]  /*45a0*/  ISETP.NE.U32.AND P0, PT, R28, RZ, PT ;  /* 0x000000ff1c00720c */ /* 0x008fe20003f05070 */
[----:B------:R-:W-:Y:S01]  /*45b0*/  FMUL R0, R0, UR4 ;  /* 0x0000000400007c20 */ /* 0x000fe20008400000 */
[----:B------:R-:W-:Y:S02]  /*45c0*/  IMAD.MOV.U32 R5, RZ, RZ, -0x1 ;  /* 0xffffffffff057424 */ /* 0x000fe400078e00ff */
[----:B------:R-:W-:Y:S01]  /*45d0*/  ISETP.NE.AND.EX P0, PT, R29, RZ, PT, P0 ;  /* 0x000000ff1d00720c */ /* 0x000fe20003f05300 */
[----:B------:R3:W4:Y:S01]  /*45e0*/  F2I.U32.TRUNC.NTZ R13, R0 ;  /* 0x00000000000d7305 */ /* 0x000722000020f000 */
[----:B------:R-:W3:Y:S01]  /*45f0*/  LDC R15, c[0x0][0x148] ;  /* 0x00005200ff0f7b82 */ /* 0x000ee20000000800 */
[----:B0-----:R-:W-:-:S02]  /*4600*/  SHF.R.U64 R12, R4, R6, R3 ;  /* 0x00000006040c7219 */ /* 0x001fc40000001203 */
[----:B------:R-:W-:-:S05]  /*4610*/  SHF.R.U32.HI R3, RZ, R6, R3 ;  /* 0x00000006ff037219 */ /* 0x000fca0000011603 */
[----:B------:R-:W0:Y:S01]  /*4620*/  LDC R20, c[0x0][0x600] ;  /* 0x00018000ff147b82 */ /* 0x000e220000000800 */
[-CC-:B-1----:R-:W-:Y:S02]  /*4630*/  SHF.R.U64 R10, R12, R8.reuse, R3.reuse ;  /* 0x000000080c0a7219 */ /* 0x182fe40000001203 */
[----:B------:R-:W-:-:S05]  /*4640*/  SHF.R.U32.HI R3, RZ, R8, R3 ;  /* 0x00000008ff037219 */ /* 0x000fca0000011603 */
[----:B------:R-:W1:Y:S01]  /*4650*/  LDC R27, c[0x0][0x648] ;  /* 0x00019200ff1b7b82 */ /* 0x000e620000000800 */
[-C--:B--2---:R-:W-:Y:S02]  /*4660*/  SHF.L.U32 R4, R5, R26.reuse, RZ ;  /* 0x0000001a05047219 */ /* 0x084fe400000006ff */
[-CC-:B------:R-:W-:Y:S02]  /*4670*/  SHF.R.U64 R14, R10, R26.reuse, R3.reuse ;  /* 0x0000001a0a0e7219 */ /* 0x180fe40000001203 */
[----:B------:R-:W-:Y:S02]  /*4680*/  SHF.R.U32.HI R5, RZ, R26, R3 ;  /* 0x0000001aff057219 */ /* 0x000fe40000011603 */
[----:B------:R-:W-:Y:S01]  /*4690*/  LOP3.LUT R25, RZ, R4, RZ, 0x33, !PT ;  /* 0x00000004ff197212 */ /* 0x000fe200078e33ff */
[----:B------:R-:W2:Y:S01]  /*46a0*/  LDC R30, c[0x0][0x638] ;  /* 0x00018e00ff1e7b82 */ /* 0x000ea20000000800 */
[----:B------:R-:W-:Y:S01]  /*46b0*/  SHF.L.U32 R26, R7, R26, RZ ;  /* 0x0000001a071a7219 */ /* 0x000fe200000006ff */
[----:B------:R-:W-:-:S06]  /*46c0*/  IMAD.MOV.U32 R4, RZ, RZ, R14 ;  /* 0x000000ffff047224 */ /* 0x000fcc00078e000e */
[----:B------:R-:W0:Y:S01]  /*46d0*/  LDC R31, c[0x0][0x610] ;  /* 0x00018400ff1f7b82 */ /* 0x000e220000000800 */
[----:B----4-:R-:W-:Y:S05]  /*46e0*/  @!P0 BRA `(.L_x_100) ;  /* 0x0000000000288947 */ /* 0x010fea0003800000 */
        /* <DEDUP_REMOVED lines=10> */
.L_x_100:
[----:B------:R-:W-:Y:S01]  /*4790*/  ISETP.NE.AND P0, PT, R2, 0x1, PT ;  /* 0x000000010200780c */ /* 0x000fe20003f05270 */
[----:B0-----:R-:W-:Y:S01]  /*47a0*/  VIADD R7, R20, 0xffffffff ;  /* 0xffffffff14077836 */ /* 0x001fe20000000000 */
[----:B-1-3--:R-:W-:Y:S01]  /*47b0*/  SHF.R.U64 R0, R4, R27, R5 ;  /* 0x0000001b04007219 */ /* 0x00afe20000001205 */
[----:B------:R-:W-:Y:S01]  /*47c0*/  IMAD.MOV R13, RZ, RZ, -R13 ;  /* 0x000000ffff0d7224 */ /* 0x000fe200078e0a0d */
[----:B------:R-:W-:Y:S01]  /*47d0*/  LOP3.LUT R5, R10, R25, RZ, 0xc0, !PT ;  /* 0x000000190a057212 */ /* 0x000fe200078ec0ff */
[----:B------:R-:W-:Y:S01]  /*47e0*/  IMAD.MOV.U32 R4, RZ, RZ, 0x1 ;  /* 0x00000001ff047424 */ /* 0x000fe200078e00ff */
[----:B------:R-:W-:Y:S01]  /*47f0*/  LOP3.LUT R12, R12, R7, RZ, 0xc0, !PT ;  /* 0x000000070c0c7212 */ /* 0x000fe200078ec0ff */
[----:B------:R-:W-:Y:S02]  /*4800*/  IMAD.MOV R3, RZ, RZ, -R0 ;  /* 0x000000ffff037224 */ /* 0x000fe400078e0a00 */
[----:B------:R-:W-:Y:S02]  /*4810*/  IMAD R0, R26, R0, R5 ;  /* 0x000000001a007224 */ /* 0x000fe400078e0205 */
[----:B--2---:R-:W-:-:S02]  /*4820*/  IMAD R3, R3, R30, R14 ;  /* 0x0000001e03037224 */ /* 0x004fc400078e020e */
[----:B------:R-:W-:Y:S02]  /*4830*/  @P0 IMAD R21, R15, R13, R24 ;  /* 0x0000000d0f150224 */ /* 0x000fe400078e0218 */
[----:B------:R-:W-:Y:S01]  /*4840*/  IMAD R5, R3, R20, R12 ;  /* 0x0000001403057224 */ /* 0x000fe200078e020c */
[----:B------:R-:W-:Y:S01]  /*4850*/  PRMT R3, R4, 0x7610, R3 ;  /* 0x0000761004037816 */ /* 0x000fe20000000003 */
[----:B------:R-:W-:-:S05]  /*4860*/  IMAD R0, R0, R31, R21 ;  /* 0x0000001f00007224 */ /* 0x000fca00078e0215 */
[----:B------:R-:W-:Y:S02]  /*4870*/  SEL R61, R5, R0, !P0 ;  /* 0x00000000053d7207 */ /* 0x000fe40004000000 */
[----:B------:R-:W-:-:S07]  /*4880*/  SEL R0, R0, R5, !P0 ;  /* 0x0000000500007207 */ /* 0x000fce0004000000 */
.L_x_98:
[----:B------:R-:W-:Y:S01]  /*4890*/  LOP3.LUT P0, RZ, R3, 0xff, RZ, 0xc0, !PT ;  /* 0x000000ff03ff7812 */ /* 0x000fe2000780c0ff */
[----:B------:R-:W-:-:S12]  /*48a0*/  IMAD.MOV.U32 R60, RZ, RZ, R0 ;  /* 0x000000ffff3c7224 */ /* 0x000fd800078e0000 */
[----:B------:R-:W-:Y:S05]  /*48b0*/  @P0 BRA `(.L_x_101) ;  /* 0xffffffc800ac0947 */ /* 0x000fea000383ffff */
[----:B------:R-:W-:Y:S05]  /*48c0*/  EXIT ;  /* 0x000000000000794d */ /* 0x000fea0003800000 */
.L_x_8:
[----:B0-----:R-:W-:Y:S01]  /*48d0*/  ULDC.64 UR4, c[0x0][0x650] ;  /* 0x0001940000047ab9 */ /* 0x001fe20000000a00 */
        /* <DEDUP_REMOVED lines=25> */
.L_x_103:
[----:B------:R-:W0:Y:S01]  /*4a70*/  LDC.64 R28, c[0x0][0x640] ;  /* 0x00019000ff1c7b82 */ /* 0x000e220000000a00 */
[-CC-:B------:R-:W-:Y:S01]  /*4a80*/  SHF.R.U64 R22, R12, R6.reuse, R13.reuse ;  /* 0x000000060c167219 */ /* 0x180fe2000000120d */
[----:B------:R-:W-:Y:S01]  /*4a90*/  IMAD.MOV.U32 R30, RZ, RZ, 0x1 ;  /* 0x00000001ff1e7424 */ /* 0x000fe200078e00ff */
[----:B------:R-:W-:Y:S02]  /*4aa0*/  SHF.R.U32.HI R6, RZ, R6, R13 ;  /* 0x00000006ff067219 */ /* 0x000fe4000001160d */
        /* <DEDUP_REMOVED lines=8> */
[----:B------:R-:W-:Y:S01]  /*4b30*/  IMAD.IADD R9, R9, 0x1, R11 ;  /* 0x0000000109097824 */ /* 0x000fe200078e020b */
[----:B0-----:R-:W-:-:S04]  /*4b40*/  ISETP.NE.U32.AND P0, PT, R28, RZ, PT ;  /* 0x000000ff1c00720c */ /* 0x001fc80003f05070 */
[----:B------:R-:W-:Y:S02]  /*4b50*/  ISETP.NE.AND.EX P0, PT, R29, RZ, PT, P0 ;  /* 0x000000ff1d00720c */ /* 0x000fe40003f05300 */
[----:B------:R-:W0:Y:S01]  /*4b60*/  LDC R20, c[0x0][0x600] ;  /* 0x00018000ff147b82 */ /* 0x000e220000000800 */
[-CC-:B-1----:R-:W-:Y:S01]  /*4b70*/  SHF.R.U64 R14, R8, R10.reuse, R9.reuse ;  /* 0x0000000a080e7219 */ /* 0x182fe20000001209 */
[----:B------:R-:W-:Y:S01]  /*4b80*/  IMAD.MOV.U32 R8, RZ, RZ, -0x1 ;  /* 0xffffffffff087424 */ /* 0x000fe200078e00ff */
[----:B------:R-:W-:-:S05]  /*4b90*/  SHF.R.U32.HI R9, RZ, R10, R9 ;  /* 0x0000000aff097219 */ /* 0x000fca0000011609 */
[----:B------:R-:W1:Y:S01]  /*4ba0*/  LDC R24, c[0x0][0x648] ;  /* 0x00019200ff187b82 */ /* 0x000e620000000800 */
[-CC-:B--2---:R-:W-:Y:S02]  /*4bb0*/  SHF.R.U64 R23, R14, R12.reuse, R9.reuse ;  /* 0x0000000c0e177219 */ /* 0x184fe40000001209 */
[----:B------:R-:W-:-:S05]  /*4bc0*/  SHF.R.U32.HI R6, RZ, R12, R9 ;  /* 0x0000000cff067219 */ /* 0x000fca0000011609 */
[----:B------:R-:W2:Y:S01]  /*4bd0*/  LDC R26, c[0x0][0x638] ;  /* 0x00018e00ff1a7b82 */ /* 0x000ea20000000800 */
[-C--:B---3--:R-:W-:Y:S02]  /*4be0*/  SHF.L.U32 R8, R8, R27.reuse, RZ ;  /* 0x0000001b08087219 */ /* 0x088fe400000006ff */
[-CC-:B------:R-:W-:Y:S02]  /*4bf0*/  SHF.R.U64 R25, R23, R27.reuse, R6.reuse ;  /* 0x0000001b17197219 */ /* 0x180fe40000001206 */
[----:B------:R-:W-:Y:S02]  /*4c00*/  LOP3.LUT R32, RZ, R8, RZ, 0x33, !PT ;  /* 0x00000008ff207212 */ /* 0x000fe400078e33ff */
[----:B------:R-:W-:Y:S01]  /*4c10*/  SHF.R.U32.HI R9, RZ, R27, R6 ;  /* 0x0000001bff097219 */ /* 0x000fe20000011606 */
[----:B------:R-:W3:Y:S01]  /*4c20*/  LDC R31, c[0x0][0x610] ;  /* 0x00018400ff1f7b82 */ /* 0x000ee20000000800 */
[----:B------:R-:W-:Y:S01]  /*4c30*/  IMAD.MOV.U32 R8, RZ, RZ, R25 ;  /* 0x000000ffff087224 */ /* 0x000fe200078e0019 */
[----:B------:R-:W-:Y:S06]  /*4c40*/  @!P0 BRA `(.L_x_104) ;  /* 0x0000000000288947 */ /* 0x000fec0003800000 */
        /* <DEDUP_REMOVED lines=10> */
.L_x_104:
[----:B------:R-:W-:Y:S02]  /*4cf0*/  ISETP.NE.AND P0, PT, R2, 0x1, PT ;  /* 0x000000010200780c */ /* 0x000fe40003f05270 */
[----:B-1----:R-:W-:Y:S01]  /*4d00*/  SHF.R.U64 R6, R8, R24, R9 ;  /* 0x0000001808067219 */ /* 0x002fe20000001209 */
[----:B0-----:R-:W-:Y:S01]  /*4d10*/  VIADD R9, R20, 0xffffffff ;  /* 0xffffffff14097836 */ /* 0x001fe20000000000 */
[----:B------:R-:W-:Y:S02]  /*4d20*/  SHF.L.U32 R30, R30, R27, RZ ;  /* 0x0000001b1e1e7219 */ /* 0x000fe400000006ff */
[----:B------:R-:W-:Y:S01]  /*4d30*/  LOP3.LUT R5, R23, R32, RZ, 0xc0, !PT ;  /* 0x0000002017057212 */ /* 0x000fe200078ec0ff */
[----:B------:R-:W-:-:S04]  /*4d40*/  IMAD.MOV R8, RZ, RZ, -R6 ;  /* 0x000000ffff087224 */ /* 0x000fc800078e0a06 */
[----:B------:R-:W-:Y:S01]  /*4d50*/  IMAD R6, R30, R6, R5 ;  /* 0x000000061e067224 */ /* 0x000fe200078e0205 */
[----:B------:R-:W-:Y:S01]  /*4d60*/  LOP3.LUT R5, R14, R9, RZ, 0xc0, !PT ;  /* 0x000000090e057212 */ /* 0x000fe200078ec0ff */
[----:B------:R-:W-:Y:S02]  /*4d70*/  @P0 IMAD R3, R7, R21, R4 ;  /* 0x0000001507030224 */ /* 0x000fe400078e0204 */
[----:B--2---:R-:W-:Y:S02]  /*4d80*/  IMAD R4, R8, R26, R25 ;  /* 0x0000001a08047224 */ /* 0x004fe400078e0219 */
[----:B---3--:R-:W-:Y:S02]  /*4d90*/  IMAD R3, R6, R31, R3 ;  /* 0x0000001f06037224 */ /* 0x008fe400078e0203 */
[----:B------:R-:W-:Y:S02]  /*4da0*/  IMAD R4, R4, R20, R5 ;  /* 0x0000001404047224 */ /* 0x000fe400078e0205 */
[----:B------:R-:W-:-:S02]  /*4db0*/  IMAD.MOV.U32 R8, RZ, RZ, 0x1 ;  /* 0x00000001ff087424 */ /* 0x000fc400078e00ff */
[----:B------:R-:W-:Y:S01]  /*4dc0*/  IMAD.MOV.U32 R6, RZ, RZ, R22 ;  /* 0x000000ffff067224 */ /* 0x000fe200078e0016 */
[----:B------:R-:W-:Y:S02]  /*4dd0*/  SEL R13, R4, R3, !P0 ;  /* 0x00000003040d7207 */ /* 0x000fe40004000000 */
[----:B------:R-:W-:-:S07]  /*4de0*/  SEL R20, R3, R4, !P0 ;  /* 0x0000000403147207 */ /* 0x000fce0004000000 */
.L_x_102:
[----:B------:R-:W-:-:S08]  /*4df0*/  NOP ;  /* 0x0000000000007918 */ /* 0x000fd00000000000 */
[----:B------:R-:W0:-:S00]  /*4e00*/  USETMAXREG.DEALLOC.CTAPOOL 0x28 ;  /* 0x00000028000079c8 */ /* 0x000e0000080e0500 */
[----:B0-----:R-:W-:-:S13]  /*4e10*/  ISETP.NE.AND P0, PT, R0, RZ, PT ;  /* 0x000000ff0000720c */ /* 0x001fda0003f05270 */
[----:B------:R-:W-:Y:S05]  /*4e20*/  @P0 EXIT ;  /* 0x000000000000094d */ /* 0x000fea0003800000 */
[----:B------:R-:W-:Y:S01]  /*4e30*/  LOP3.LUT P0, RZ, R8, 0xff, RZ, 0xc0, !PT ;  /* 0x000000ff08ff7812 */ /* 0x000fe2000780c0ff */
[----:B------:R-:W-:Y:S02]  /*4e40*/  IMAD.MOV.U32 R0, RZ, RZ, 0x1 ;  /* 0x00000001ff007424 */ /* 0x000fe400078e00ff */
[----:B------:R-:W-:-:S10]  /*4e50*/  IMAD.MOV.U32 R3, RZ, RZ, RZ ;  /* 0x000000ffff037224 */ /* 0x000fd400078e00ff */
[----:B------:R-:W-:Y:S05]  /*4e60*/  @!P0 BRA `(.L_x_105) ;  /* 0x0000000c00388947 */ /* 0x000fea0003800000 */
[----:B------:R-:W0:Y:S01]  /*4e70*/  LDC R0, c[0x0][0x28c] ;  /* 0x0000a300ff007b82 */ /* 0x000e220000000800 */
[----:B------:R-:W-:Y:S01]  /*4e80*/  ULDC UR5, c[0x0][0x658] ;  /* 0x0001960000057ab9 */ /* 0x000fe20000000800 */
[----:B------:R-:W-:Y:S01]  /*4e90*/  UMOV UR7, 0xffffffff ;  /* 0xffffffff00077882 */ /* 0x000fe20000000000 */
[----:B------:R-:W-:Y:S01]  /*4ea0*/  ULDC UR6, c[0x0][0xc] ;  /* 0x0000030000067ab9 */ /* 0x000fe20000000800 */
[----:B------:R-:W-:Y:S01]  /*4eb0*/  USHF.L.U32 UR8, UR7, UR5, URZ ;  /* 0x0000000507087299 */ /* 0x000fe2000800063f */
[----:B------:R-:W-:Y:S01]  /*4ec0*/  BSSY B0, `(.L_x_105) ;  /* 0x00000c8000007945 */ /* 0x000fe20003800000 */
[----:B------:R-:W-:Y:S01]  /*4ed0*/  UMOV UR9, 0x1 ;  /* 0x0000000100097882 */ /* 0x000fe20000000000 */
[----:B------:R-:W-:Y:S01]  /*4ee0*/  ULDC UR7, c[0x0][0x10] ;  /* 0x0000040000077ab9 */ /* 0x000fe20000000800 */
[----:B------:R-:W1:Y:S01]  /*4ef0*/  S2UR UR10, SR_CgaCtaId ;  /* 0x00000000000a79c3 */ /* 0x000e620000008800 */
[----:B------:R-:W-:Y:S01]  /*4f00*/  UIMAD.WIDE.U32 UR6, UR6, UR7, URZ ;  /* 0x00000007060672a5 */ /* 0x000fe2000f8e003f */
[----:B------:R-:W-:Y:S01]  /*4f10*/  IMAD.MOV.U32 R9, RZ, RZ, 0x1 ;  /* 0x00000001ff097424 */ /* 0x000fe200078e00ff */
[----:B------:R-:W-:Y:S01]  /*4f20*/  USHF.L.U32 UR18, UR9, UR5, URZ ;  /* 0x0000000509127299 */ /* 0x000fe2000800063f */
[----:B------:R-:W-:Y:S01]  /*4f30*/  LOP3.LUT R8, R19, 0x2, RZ, 0xfc, !PT ;  /* 0x0000000213087812 */ /* 0x000fe200078efcff */
[----:B------:R-:W-:Y:S01]  /*4f40*/  ULDC UR4, c[0x0][0x600] ;  /* 0x0001800000047ab9 */ /* 0x000fe20000000800 */
[----:B------:R-:W-:Y:S01]  /*4f50*/  ULDC UR5, c[0x0][0x14] ;  /* 0x0000050000057ab9 */ /* 0x000fe20000000800 */
[----:B------:R-:W-:-:S02]  /*4f60*/  UIADD3 UR4, UR4, -0x1, URZ ;  /* 0xffffffff04047890 */ /* 0x000fc4000fffe03f */
[----:B------:R-:W-:Y:S02]  /*4f70*/  UIMAD.WIDE.U32 UR20, UR6, UR5, URZ ;  /* 0x00000005061472a5 */ /* 0x000fe4000f8e003f */
[----:B------:R-:W-:Y:S02]  /*4f80*/  UIMAD UR13, UR7, UR5, URZ ;  /* 0x00000005070d72a4 */ /* 0x000fe4000f8e023f */
[----:B------:R-:W-:Y:S02]  /*4f90*/  ULOP3.LUT UR17, URZ, UR8, URZ, 0x33, !UPT ;  /* 0x000000083f117292 */ /* 0x000fe4000f8e333f */
[----:B------:R-:W-:Y:S01]  /*4fa0*/  UIADD3 UR13, UR21, UR13, URZ ;  /* 0x0000000d150d7290 */ /* 0x000fe2000fffe03f */
[----:B0-----:R-:W-:Y:S01]  /*4fb0*/  VIADD R0, R0, 0x1f ;  /* 0x0000001f00007836 */ /* 0x001fe20000000000 */
[----:B------:R-:W-:-:S04]  /*4fc0*/  ULDC.64 UR22, c[0x0][0x198] ;  /* 0x0000660000167ab9 */ /* 0x000fc80000000a00 */
[----:B------:R-:W-:Y:S01]  /*4fd0*/  SHF.R.S32.HI R3, RZ, 0x1f, R0 ;  /* 0x0000001fff037819 */ /* 0x000fe20000011400 */
[----:B-1----:R-:W-:-:S03]  /*4fe0*/  IMAD.U32 R11, RZ, RZ, UR10 ;  /* 0x0000000aff0b7e24 */ /* 0x002fc6000f8e00ff */
[----:B------:R-:W-:Y:S01]  /*4ff0*/  LEA.HI R3, R3, R0, RZ, 0x5 ;  /* 0x0000000003037211 */ /* 0x000fe200078f28ff */
[----:B------:R-:W-:-:S03]  /*5000*/  IMAD.MOV.U32 R0, RZ, RZ, 0x1 ;  /* 0x00000001ff007424 */ /* 0x000fc600078e00ff */
[----:B------:R-:W-:Y:S01]  /*5010*/  SHF.R.S32.HI R10, RZ, 0x5, R3 ;  /* 0x00000005ff0a7819 */ /* 0x000fe20000011403 */
[----:B------:R-:W-:-:S04]  /*5020*/  IMAD.MOV.U32 R3, RZ, RZ, RZ ;  /* 0x000000ffff037224 */ /* 0x000fc800078e00ff */
[----:B------:R-:W-:-:S07]  /*5030*/  VIADD R12, R10, 0x1 ;  /* 0x000000010a0c7836 */ /* 0x000fce0000000000 */
.L_x_116:
[----:B------:R-:W-:-:S03]  /*5040*/  UMOV UR5, 0xffffffff ;  /* 0xffffffff00057882 */ /* 0x000fc60000000000 */
[----:B------:R-:W-:Y:S05]  /*5050*/  BRA.DIV UR5, `(.L_x_106) ;  /* 0x00000016059c7947 */ /* 0x000fea000b800000 */
[----:B------:R-:W-:-:S13]  /*5060*/  ELECT P6, URZ, PT ;  /* 0x00000000003f782f */ /* 0x000fda00038c0000 */
.L_x_141:
[----:B------:R-:W0:Y:S01]  /*5070*/  LDC R4, c[0x0][0x28c] ;  /* 0x0000a300ff047b82 */ /* 0x000e220000000800 */
[----:B------:R-:W-:Y:S01]  /*5080*/  BSSY B1, `(.L_x_107) ;  /* 0x0000039000017945 */ /* 0x000fe20003800000 */
[----:B0-----:R-:W-:-:S13]  /*5090*/  ISETP.LT.OR P6, PT, R4, 0x1, !P6 ;  /* 0x000000010400780c */ /* 0x001fda00077c1670 */
[----:B------:R-:W-:Y:S05]  /*50a0*/  @P6 BRA `(.L_x_108) ;  /* 0x0000000000d86947 */ /* 0x000fea0003800000 */
[----:B------:R-:W-:Y:S02]  /*50b0*/  IMAD R20, R20, 0x2, R11 ;  /* 0x0000000214147824 */ /* 0x000fe400078e020b */
[----:B------:R-:W-:Y:S02]  /*50c0*/  IMAD.SHL.U32 R15, R13, 0x40, RZ ;  /* 0x000000400d0f7824 */ /* 0x000fe400078e00ff */
[----:B------:R-:W-:Y:S02]  /*50d0*/  IMAD.MOV.U32 R21, RZ, RZ, RZ ;  /* 0x000000ffff157224 */ /* 0x000fe400078e00ff */
[----:B------:R-:W-:Y:S02]  /*50e0*/  IMAD.MOV.U32 R4, RZ, RZ, R12 ;  /* 0x000000ffff047224 */ /* 0x000fe400078e000c */
[----:B------:R-:W-:Y:S02]  /*50f0*/  IMAD.MOV.U32 R5, RZ, RZ, R0 ;  /* 0x000000ffff057224 */ /* 0x000fe400078e0000 */
[----:B------:R-:W-:-:S02]  /*5100*/  IMAD.MOV.U32 R7, RZ, RZ, R3 ;  /* 0x000000ffff077224 */ /* 0x000fc400078e0003 */
[----:B------:R-:W-:-:S07]  /*5110*/  IMAD.SHL.U32 R20, R20, 0x40, RZ ;  /* 0x0000004014147824 */ /* 0x000fce00078e00ff */
.L_x_111:
[----:B------:R-:W0:Y:S01]  /*5120*/  S2UR UR5, SR_CgaCtaId ;  /* 0x00000000000579c3 */ /* 0x000e220000008800 */
[----:B------:R-:W-:Y:S02]  /*5130*/  MOV R14, 0x400 ;  /* 0x00000400000e7802 */ /* 0x000fe40000000f00 */
[----:B------:R-:W-:Y:S02]  /*5140*/  SHF.L.U32 R13, R5, 0x1f, RZ ;  /* 0x0000001f050d7819 */ /* 0x000fe400000006ff */
[----:B------:R-:W-:Y:S01]  /*5150*/  LOP3.LUT P1, RZ, R18, 0x7f, RZ, 0xc0, !PT ;  /* 0x0000007f12ff7812 */ /* 0x000fe2000782c0ff */
[----:B0-----:R-:W-:-:S05]  /*5160*/  IMAD.U32 R11, RZ, RZ, UR5 ;  /* 0x00000005ff0b7e24 */ /* 0x001fca000f8e00ff */
[----:B------:R-:W-:-:S07]  /*5170*/  LEA R24, R11, R14, 0x18 ;  /* 0x0000000e0b187211 */ /* 0x000fce00078ec0ff */
[----:B------:R-:W0:Y:S01]  /*5180*/  @!P1 LDC R14, c[0x0][0x500] ;  /* 0x00014000ff0e9b82 */ /* 0x000e220000000800 */
[----:B------:R-:W-:-:S04]  /*5190*/  IMAD R22, R7, 0x8, R24 ;  /* 0x0000000807167824 */ /* 0x000fc800078e0218 */
[----:B------:R-:W1:Y:S02]  /*51a0*/  SYNCS.PHASECHK.TRANS64.TRYWAIT P0, [R22+URZ+0x90], R13 ;  /* 0x0000900d160075a7 */ /* 0x000e64000800017f */
[----:B-1----:R-:W-:Y:S05]  /*51b0*/  @!P0 BRA `(.L_x_109) ;  /* 0x0000001400648947 */ /* 0x002fea0003800000 */
.L_x_142:
[----:B-1----:R-:W-:Y:S01]  /*51c0*/  PRMT R13, R8, 0x9910, RZ ;  /* 0x00009910080d7816 */ /* 0x002fe200000000ff */
[----:B0-----:R0:W-:Y:S03]  /*51d0*/  @!P1 SYNCS.ARRIVE.TRANS64 RZ, [R22+URZ], R14 ;  /* 0x0000000e16ff99a7 */ /* 0x0011e6000800003f */
[----:B------:R-:W-:-:S13]  /*51e0*/  ISETP.NE.AND P0, PT, R13, 0x2, PT ;  /* 0x000000020d00780c */ /* 0x000fda0003f05270 */
[----:B0-----:R-:W-:Y:S05]  /*51f0*/  @P0 BRA `(.L_x_110) ;  /* 0x0000000000040947 */ /* 0x001fea0003800000 */
[----:B------:R-:W-:Y:S01]  /*5200*/  BPT.TRAP 0x1 ;  /* 0x000000040000795c */ /* 0x000fe20000300000 */
.L_x_110:
[----:B------:R-:W-:Y:S01]  /*5210*/  IMAD.SHL.U32 R14, R7, 0x1000, RZ ;  /* 0x00001000070e7824 */ /* 0x000fe200078e00ff */
[----:B------:R-:W-:Y:S01]  /*5220*/  R2UR UR9, R22 ;  /* 0x00000000160972ca */ /* 0x000fe200000e0000 */
[----:B------:R-:W-:Y:S01]  /*5230*/  VIADD R4, R4, 0xffffffff ;  /* 0xffffffff04047836 */ /* 0x000fe20000000000 */
[----:B------:R-:W-:Y:S01]  /*5240*/  R2UR UR11, R20 ;  /* 0x00000000140b72ca */ /* 0x000fe200000e0000 */
[--C-:B------:R-:W-:Y:S01]  /*5250*/  IMAD R13, R11, 0x800, R14.reuse ;  /* 0x000008000b0d7824 */ /* 0x100fe200078e020e */
[----:B------:R-:W-:Y:S01]  /*5260*/  IADD3 R14, R24, 0x24200, R14 ;  /* 0x00024200180e7810 */ /* 0x000fe20007ffe00e */
[----:B------:R-:W-:Y:S01]  /*5270*/  UIADD3 UR6, UP0, UR22, 0xf0, URZ ;  /* 0x000000f016067890 */ /* 0x000fe2000ff1e03f */
[----:B------:R-:W-:Y:S01]  /*5280*/  R2UR UR10, R21 ;  /* 0x00000000150a72ca */ /* 0x000fe200000e0000 */
[----:B------:R-:W-:Y:S01]  /*5290*/  IMAD R13, R13, 0x2, R24 ;  /* 0x000000020d0d7824 */ /* 0x000fe200078e0218 */
[----:B------:R-:W-:Y:S01]  /*52a0*/  R2UR UR12, R6 ;  /* 0x00000000060c72ca */ /* 0x000fe200000e0000 */
[----:B------:R-:W-:Y:S01]  /*52b0*/  UIADD3 UR24, UP1, UR22, 0x1f0, URZ ;  /* 0x000001f016187890 */ /* 0x000fe2000ff3e03f */
[----:B------:R-:W-:Y:S01]  /*52c0*/  R2UR UR16, R14 ;  /* 0x000000000e1072ca */ /* 0x000fe200000e0000 */
[----:B------:R-:W-:Y:S01]  /*52d0*/  UIADD3.X UR7, URZ, UR23, URZ, UP0, !UPT ;  /* 0x000000173f077290 */ /* 0x000fe200087fe43f */
[----:B------:R-:W-:Y:S01]  /*52e0*/  R2UR UR5, R13 ;  /* 0x000000000d0572ca */ /* 0x000fe200000e0000 */
[----:B------:R-:W-:Y:S01]  /*52f0*/  VIADD R7, R7, 0x1 ;  /* 0x0000000107077836 */ /* 0x000fe20000000000 */
[----:B------:R-:W-:Y:S01]  /*5300*/  R2UR UR19, R15 ;  /* 0x000000000f1372ca */ /* 0x000fe200000e0000 */
[----:B------:R-:W-:Y:S01]  /*5310*/  UIADD3.X UR25, URZ, UR23, URZ, UP1, !UPT ;  /* 0x000000173f197290 */ /* 0x000fe20008ffe43f */
[----:B------:R-:W-:Y:S01]  /*5320*/  ISETP.GT.AND P1, PT, R4, 0x1, PT ;  /* 0x000000010400780c */ /* 0x000fe20003f24270 */
[----:B------:R-:W-:Y:S01]  /*5330*/  UMOV UR14, 0x0 ;  /* 0x00000000000e7882 */ /* 0x000fe20000000000 */
[----:B------:R-:W-:Y:S01]  /*5340*/  UMOV UR15, 0x10000000 ;  /* 0x10000000000f7882 */ /* 0x000fe20000000000 */
[----:B------:R-:W-:Y:S01]  /*5350*/  ISETP.NE.AND P0, PT, R7, 0x12, PT ;  /* 0x000000120700780c */ /* 0x000fe20003f05270 */
[----:B------:R-:W-:-:S03]  /*5360*/  VIADD R21, R21, 0x20 ;  /* 0x0000002015157836 */ /* 0x000fc60000000000 */
[----:B------:R-:W-:Y:S02]  /*5370*/  SEL R14, RZ, 0x1, P0 ;  /* 0x00000001ff0e7807 */ /* 0x000fe40000000000 */
[----:B------:R-:W-:Y:S01]  /*5380*/  UIADD3 UR8, UR5, 0x200, URZ ;  /* 0x0000020005087890 */ /* 0x000fe2000fffe03f */
[----:B------:R-:W-:Y:S02]  /*5390*/  SEL R7, R7, RZ, P0 ;  /* 0x000000ff07077207 */ /* 0x000fe40000000000 */
[----:B------:R-:W-:Y:S01]  /*53a0*/  UMOV UR5, 0x30000 ;  /* 0x0003000000057882 */ /* 0x000fe20000000000 */
[----:B------:R-:W-:-:S05]  /*53b0*/  LOP3.LUT R5, R5, R14, RZ, 0x3c, !PT ;  /* 0x0000000e05057212 */ /* 0x000fca00078e3cff */
[----:B------:R0:W-:Y:S02]  /*53c0*/  UTMALDG.3D.MULTICAST [UR8], [UR6], UR5, desc[UR14] ;  /* 0x00000e08060073b4 */ /* 0x0001e40008011805 */
[----:B0-----:R-:W-:Y:S01]  /*53d0*/  UMOV UR8, UR16 ;  /* 0x0000001000087c82 */ /* 0x001fe20008000000 */
[----:B------:R-:W-:Y:S02]  /*53e0*/  UMOV UR11, UR19 ;  /* 0x00000013000b7c82 */ /* 0x000fe40008000000 */
[----:B------:R0:W-:Y:S02]  /*53f0*/  UTMALDG.3D [UR8], [UR24], desc[UR14] ;  /* 0x00000e08180075b4 */ /* 0x0001e40008011000 */
[----:B0-----:R-:W-:Y:S05]  /*5400*/  @P1 BRA `(.L_x_111) ;  /* 0xfffffffc00441947 */ /* 0x001fea000383ffff */
.L_x_108:
[----:B------:R-:W-:Y:S05]  /*5410*/  BSYNC B1 ;  /* 0x0000000000017941 */ /* 0x000fea0003800000 */
.L_x_107:
[----:B------:R-:W-:Y:S01]  /*5420*/  LOP3.LUT P1, RZ, R9, 0xff, RZ, 0xc0, !PT ;  /* 0x000000ff09ff7812 */ /* 0x000fe2000782c0ff */
[C---:B------:R-:W-:Y:S01]  /*5430*/  IMAD.IADD R6, R10.reuse, 0x1, R3 ;  /* 0x000000010a067824 */ /* 0x040fe200078e0203 */
[----:B------:R-:W-:Y:S01]  /*5440*/  ULDC.64 UR6, c[0x0][0x650] ;  /* 0x0001940000067ab9 */ /* 0x000fe20000000a00 */
[----:B------:R-:W-:Y:S01]  /*5450*/  ISETP.GE.U32.AND P2, PT, R10, 0x12, PT ;  /* 0x000000120a00780c */ /* 0x000fe20003f46070 */
[----:B------:R-:W-:Y:S01]  /*5460*/  BSSY B1, `(.L_x_112) ;  /* 0x000006b000017945 */ /* 0x000fe20003800000 */
[----:B------:R-:W-:Y:S01]  /*5470*/  IMAD.MOV.U32 R20, RZ, RZ, -0x1 ;  /* 0xffffffffff147424 */ /* 0x000fe200078e00ff */
[----:B------:R-:W-:Y:S01]  /*5480*/  ISETP.GT.U32.AND P0, PT, R6, 0x11, PT ;  /* 0x000000110600780c */ /* 0x000fe20003f04070 */
[----:B------:R-:W-:Y:S01]  /*5490*/  IMAD.MOV.U32 R13, RZ, RZ, -0x1 ;  /* 0xffffffffff0d7424 */ /* 0x000fe200078e00ff */
[----:B------:R-:W-:Y:S02]  /*54a0*/  PRMT R9, RZ, 0x7610, R9 ;  /* 0x00007610ff097816 */ /* 0x000fe40000000009 */
[----:B------:R-:W-:-:S03]  /*54b0*/  ISETP.LT.U32.AND P0, PT, R10, 0x12, P0 ;  /* 0x000000120a00780c */ /* 0x000fc60000701070 */
[----:B------:R-:W0:Y:S01]  /*54c0*/  @P1 S2R R11, SR_CgaCtaId ;  /* 0x00000000000b1919 */ /* 0x000e220000008800 */
[----:B------:R-:W-:-:S04]  /*54d0*/  @P1 MOV R4, 0x400 ;  /* 0x0000040000041802 */ /* 0x000fc80000000f00 */
[----:B0-----:R-:W-:Y:S01]  /*54e0*/  @P1 LEA R3, R11, R4, 0x18 ;  /* 0x000000040b031211 */ /* 0x001fe200078ec0ff */
[----:B------:R-:W-:-:S03]  /*54f0*/  IMAD.WIDE.U32 R4, R6, 0x38e38e39, RZ ;  /* 0x38e38e3906047825 */ /* 0x000fc600078e00ff */
[----:B------:R0:W-:Y:S01]  /*5500*/  @P1 SYNCS.ARRIVE.TRANS64.A1T0 RZ, [R3+URZ+0x138], RZ ;  /* 0x000138ff03ff19a7 */ /* 0x0001e2000810003f */
[----:B------:R-:W-:Y:S02]  /*5510*/  IADD3 R16, P1, R16, UR20, RZ ;  /* 0x0000001410107c10 */ /* 0x000fe4000ff3e0ff */
[----:B------:R-:W-:Y:S02]  /*5520*/  SHF.R.U32.HI R5, RZ, 0x2, R5 ;  /* 0x00000002ff057819 */ /* 0x000fe40000011605 */
[----:B------:R-:W-:Y:S02]  /*5530*/  IADD3.X R17, R17, UR13, RZ, P1, !PT ;  /* 0x0000000d11117c10 */ /* 0x000fe40008ffe4ff */
[----:B------:R-:W-:Y:S02]  /*5540*/  PRMT R4, RZ, 0x7610, R4 ;  /* 0x00007610ff047816 */ /* 0x000fe40000000004 */
[----:B0-----:R-:W-:Y:S02]  /*5550*/  SEL R3, RZ, 0x1, !P0 ;  /* 0x00000001ff037807 */ /* 0x001fe40004000000 */
[----:B------:R-:W-:-:S02]  /*5560*/  ISETP.GE.U32.AND P0, PT, R16, UR6, PT ;  /* 0x0000000610007c0c */ /* 0x000fc4000bf06070 */
[----:B------:R-:W-:Y:S01]  /*5570*/  LOP3.LUT R0, R0, R3, RZ, 0x3c, !PT ;  /* 0x0000000300007212 */ /* 0x000fe200078e3cff */
[----:B------:R-:W-:Y:S01]  /*5580*/  IMAD R3, R5, -0x12, R6 ;  /* 0xffffffee05037824 */ /* 0x000fe200078e0206 */
[----:B------:R-:W-:Y:S01]  /*5590*/  ISETP.GE.U32.AND.EX P0, PT, R17, UR7, PT, P0 ;  /* 0x0000000711007c0c */ /* 0x000fe2000bf06100 */
[----:B------:R-:W-:Y:S01]  /*55a0*/  IMAD.MOV.U32 R6, RZ, RZ, -0x1 ;  /* 0xffffffffff067424 */ /* 0x000fe200078e00ff */
[----:B------:R-:W-:-:S11]  /*55b0*/  @P2 LOP3.LUT R0, R0, 0x1, R5, 0x78, !PT ;  /* 0x0000000100002812 */ /* 0x000fd600078e7805 */
[----:B------:R-:W-:Y:S05]  /*55c0*/  @P0 BRA `(.L_x_113) ;  /* 0x0000000400500947 */ /* 0x000fea0003800000 */
[----:B------:R-:W0:Y:S01]  /*55d0*/  S2R R15, SR_CTAID.X ;  /* 0x00000000000f7919 */ /* 0x000e220000002500 */
[----:B------:R-:W-:Y:S01]  /*55e0*/  ULDC.64 UR6, c[0x0][0x628] ;  /* 0x00018a0000067ab9 */ /* 0x000fe20000000a00 */
[----:B------:R-:W1:Y:S01]  /*55f0*/  LDC R20, c[0x0][0x144] ;  /* 0x00005100ff147b82 */ /* 0x000e620000000800 */
[----:B------:R-:W-:Y:S01]  /*5600*/  ISETP.NE.U32.AND P0, PT, RZ, UR6, PT ;  /* 0x00000006ff007c0c */ /* 0x000fe2000bf05070 */
[----:B------:R-:W2:Y:S01]  /*5610*/  S2R R13, SR_CTAID.Y ;  /* 0x00000000000d7919 */ /* 0x000ea20000002600 */
[----:B------:R-:W-:Y:S01]  /*5620*/  ULDC UR8, c[0x0][0x630] ;  /* 0x00018c0000087ab9 */ /* 0x000fe20000000800 */
[----:B------:R-:W-:Y:S01]  /*5630*/  ULDC UR9, c[0x0][0x150] ;  /* 0x0000540000097ab9 */ /* 0x000fe20000000800 */
[----:B------:R-:W-:Y:S01]  /*5640*/  ISETP.NE.AND.EX P0, PT, RZ, UR7, PT, P0 ;  /* 0x00000007ff007c0c */ /* 0x000fe2000bf05300 */
[----:B------:R-:W-:Y:S02]  /*5650*/  IMAD.MOV.U32 R4, RZ, RZ, R16 ;  /* 0x000000ffff047224 */ /* 0x000fe400078e0010 */
[----:B------:R-:W-:Y:S01]  /*5660*/  IMAD.MOV.U32 R5, RZ, RZ, R17 ;  /* 0x000000ffff057224 */ /* 0x000fe200078e0011 */
[----:B0-----:R-:W-:-:S09]  /*5670*/  I2FP.F32.U32 R22, R15 ;  /* 0x0000000f00167245 */ /* 0x001fd20000201000 */
[----:B------:R-:W-:Y:S05]  /*5680*/  @!P0 BRA `(.L_x_114) ;  /* 0x0000000000288947 */ /* 0x000fea0003800000 */
[----:B------:R-:W-:Y:S02]  /*5690*/  ULDC UR5, c[0x0][0x634] ;  /* 0x00018d0000057ab9 */ /* 0x000fe40000000800 */
[----:B------:R-:W-:-:S05]  /*56a0*/  IADD3 R5, P0, R16, UR5, RZ ;  /* 0x0000000510057c10 */ /* 0x000fca000ff1e0ff */
[----:B------:R-:W-:-:S04]  /*56b0*/  IMAD.X R21, RZ, RZ, R17, P0 ;  /* 0x000000ffff157224 */ /* 0x000fc800000e0611 */
[----:B------:R-:W-:-:S04]  /*56c0*/  IMAD.WIDE.U32 R6, R21, UR6, RZ ;  /* 0x0000000615067c25 */ /* 0x000fc8000f8e00ff */
[----:B------:R-:W-:-:S04]  /*56d0*/  IMAD.WIDE.U32 R6, P0, R5, UR7, R6 ;  /* 0x0000000705067c25 */ /* 0x000fc8000f800006 */
[----:B------:R-:W-:-:S04]  /*56e0*/  IMAD.WIDE.U32 R4, R5, UR6, RZ ;  /* 0x0000000605047c25 */ /* 0x000fc8000f8e00ff */
[----:B------:R-:W-:Y:S01]  /*56f0*/  IMAD.MOV.U32 R4, RZ, RZ, R7 ;  /* 0x000000ffff047224 */ /* 0x000fe200078e0007 */
[----:B------:R-:W-:Y:S01]  /*5700*/  IADD3 RZ, P1, R5, R6, RZ ;  /* 0x0000000605ff7210 */ /* 0x000fe20007f3e0ff */
[----:B------:R-:W-:-:S04]  /*5710*/  IMAD.X R5, RZ, RZ, RZ, P0 ;  /* 0x000000ffff057224 */ /* 0x000fc800000e06ff */
[----:B------:R-:W-:-:S08]  /*5720*/  IMAD.WIDE.U32.X R4, R21, UR7, R4, P1 ;  /* 0x0000000715047c25 */ /* 0x000fd000088e0404 */
.L_x_114:
[----:B------:R-:W-:Y:S01]  /*5730*/  FMUL R22, R22, UR9 ;  /* 0x0000000916167c20 */ /* 0x000fe20008400000 */
[--C-:B------:R-:W-:Y:S01]  /*5740*/  SHF.R.U64 R14, R4, UR8, R5.reuse ;  /* 0x00000008040e7c19 */ /* 0x100fe20008001205 */
[----:B------:R-:W-:Y:S01]  /*5750*/  ULDC.64 UR6, c[0x0][0x620] ;  /* 0x0001880000067ab9 */ /* 0x000fe20000000a00 */
[----:B------:R-:W-:Y:S01]  /*5760*/  SHF.R.U32.HI R4, RZ, UR8, R5 ;  /* 0x00000008ff047c19 */ /* 0x000fe20008011605 */
[----:B------:R-:W-:Y:S01]  /*5770*/  ULDC.64 UR8, c[0x0][0x640] ;  /* 0x0001900000087ab9 */ /* 0x000fe20000000a00 */
[----:B------:R-:W-:Y:S01]  /*5780*/  IADD3 R5, P0, RZ, -R14, RZ ;  /* 0x8000000eff057210 */ /* 0x000fe20007f1e0ff */
[----:B------:R-:W0:Y:S01]  /*5790*/  F2I.U32.TRUNC.NTZ R22, R22 ;  /* 0x0000001600167305 */ /* 0x000e22000020f000 */
[----:B------:R-:W-:-:S03]  /*57a0*/  ULDC UR5, c[0x0][0x618] ;  /* 0x0001860000057ab9 */ /* 0x000fc60000000800 */
[----:B------:R-:W-:Y:S01]  /*57b0*/  IMAD.X R4, RZ, RZ, ~R4, P0 ;  /* 0x000000ffff047224 */ /* 0x000fe200000e0e04 */
[----:B------:R-:W-:-:S03]  /*57c0*/  ISETP.NE.U32.AND P0, PT, RZ, UR8, PT ;  /* 0x00000008ff007c0c */ /* 0x000fc6000bf05070 */
[----:B------:R-:W-:Y:S01]  /*57d0*/  IMAD R4, R4, UR6, RZ ;  /* 0x0000000604047c24 */ /* 0x000fe2000f8e02ff */
[----:B------:R-:W-:-:S03]  /*57e0*/  ISETP.NE.AND.EX P0, PT, RZ, UR9, PT, P0 ;  /* 0x00000009ff007c0c */ /* 0x000fc6000bf05300 */
[C---:B------:R-:W-:Y:S02]  /*57f0*/  IMAD R7, R5.reuse, UR7, R4 ;  /* 0x0000000705077c24 */ /* 0x040fe4000f8e0204 */
[----:B------:R-:W-:Y:S01]  /*5800*/  IMAD.WIDE.U32 R4, R5, UR6, R16 ;  /* 0x0000000605047c25 */ /* 0x000fe2000f8e0010 */
[----:B------:R-:W-:-:S03]  /*5810*/  ULDC UR6, c[0x0][0x154] ;  /* 0x0000550000067ab9 */ /* 0x000fc60000000800 */
[----:B0-----:R-:W-:Y:S02]  /*5820*/  IMAD.MOV R6, RZ, RZ, -R22 ;  /* 0x000000ffff067224 */ /* 0x001fe400078e0a16 */
[----:B------:R-:W-:Y:S02]  /*5830*/  IMAD.IADD R5, R5, 0x1, R7 ;  /* 0x0000000105057824 */ /* 0x000fe400078e0207 */
[----:B-1----:R-:W-:Y:S01]  /*5840*/  IMAD R15, R20, R6, R15 ;  /* 0x00000006140f7224 */ /* 0x002fe200078e020f */
[----:B--2---:R-:W-:Y:S01]  /*5850*/  I2FP.F32.U32 R6, R13 ;  /* 0x0000000d00067245 */ /* 0x004fe20000201000 */
[----:B------:R-:W0:Y:S01]  /*5860*/  LDC R20, c[0x0][0x148] ;  /* 0x00005200ff147b82 */ /* 0x000e220000000800 */
[--C-:B------:R-:W-:Y:S02]  /*5870*/  SHF.R.U64 R21, R4, UR5, R5.reuse ;  /* 0x0000000504157c19 */ /* 0x100fe40008001205 */
[----:B------:R-:W-:Y:S01]  /*5880*/  SHF.R.U32.HI R4, RZ, UR5, R5 ;  /* 0x00000005ff047c19 */ /* 0x000fe20008011605 */
[----:B------:R-:W-:Y:S01]  /*5890*/  FMUL R6, R6, UR6 ;  /* 0x0000000606067c20 */ /* 0x000fe20008400000 */
[----:B------:R-:W-:-:S02]  /*58a0*/  ULDC UR5, c[0x0][0x608] ;  /* 0x0001820000057ab9 */ /* 0x000fc40000000800 */
[--C-:B------:R-:W-:Y:S01]  /*58b0*/  SHF.R.U64 R23, R21, UR5, R4.reuse ;  /* 0x0000000515177c19 */ /* 0x100fe20008001204 */
[----:B------:R1:W2:Y:S01]  /*58c0*/  F2I.U32.TRUNC.NTZ R24, R6 ;  /* 0x0000000600187305 */ /* 0x0002a2000020f000 */
[----:B------:R-:W-:Y:S01]  /*58d0*/  SHF.R.U32.HI R4, RZ, UR5, R4 ;  /* 0x00000005ff047c19 */ /* 0x000fe20008011604 */
[----:B------:R-:W-:-:S03]  /*58e0*/  ULDC UR5, c[0x0][0x658] ;  /* 0x0001960000057ab9 */ /* 0x000fc60000000800 */
[--C-:B------:R-:W-:Y:S02]  /*58f0*/  SHF.R.U64 R22, R23, UR5, R4.reuse ;  /* 0x0000000517167c19 */ /* 0x100fe40008001204 */
[----:B------:R-:W-:-:S03]  /*5900*/  SHF.R.U32.HI R25, RZ, UR5, R4 ;  /* 0x00000005ff197c19 */ /* 0x000fc60008011604 */
[----:B------:R-:W-:Y:S02]  /*5910*/  IMAD.MOV.U32 R4, RZ, RZ, R22 ;  /* 0x000000ffff047224 */ /* 0x000fe400078e0016 */
[----:B------:R-:W-:Y:S01]  /*5920*/  IMAD.MOV.U32 R5, RZ, RZ, R25 ;  /* 0x000000ffff057224 */ /* 0x000fe200078e0019 */
[----:B-1----:R-:W-:Y:S06]  /*5930*/  @!P0 BRA `(.L_x_115) ;  /* 0x0000000000288947 */ /* 0x002fec0003800000 */
        /* <DEDUP_REMOVED lines=10> */
.L_x_115:
[----:B------:R-:W-:Y:S01]  /*59e0*/  ISETP.NE.AND P0, PT, R2, 0x1, PT ;  /* 0x000000010200780c */ /* 0x000fe20003f05270 */
[----:B------:R-:W-:Y:S01]  /*59f0*/  ULDC UR5, c[0x0][0x648] ;  /* 0x0001920000057ab9 */ /* 0x000fe20000000800 */
[----:B------:R-:W-:Y:S01]  /*5a00*/  LOP3.LUT R23, R23, UR17, RZ, 0xc0, !PT ;  /* 0x0000001117177c12 */ /* 0x000fe2000f8ec0ff */
[----:B--2---:R-:W-:Y:S01]  /*5a10*/  IMAD.MOV R24, RZ, RZ, -R24 ;  /* 0x000000ffff187224 */ /* 0x004fe200078e0a18 */
[----:B------:R-:W-:Y:S01]  /*5a20*/  SHF.R.U64 R4, R4, UR5, R5 ;  /* 0x0000000504047c19 */ /* 0x000fe20008001205 */
[----:B------:R-:W-:Y:S01]  /*5a30*/  ULDC UR5, c[0x0][0x638] ;  /* 0x00018e0000057ab9 */ /* 0x000fe20000000800 */
[----:B------:R-:W-:Y:S01]  /*5a40*/  LOP3.LUT R21, R21, UR4, RZ, 0xc0, !PT ;  /* 0x0000000415157c12 */ /* 0x000fe2000f8ec0ff */
[----:B------:R-:W-:Y:S01]  /*5a50*/  ULDC UR6, c[0x0][0x610] ;  /* 0x0001840000067ab9 */ /* 0x000fe20000000800 */
[----:B------:R-:W-:Y:S02]  /*5a60*/  IMAD.MOV.U32 R6, RZ, RZ, R14 ;  /* 0x000000ffff067224 */ /* 0x000fe400078e000e */
[----:B------:R-:W-:-:S02]  /*5a70*/  IMAD.MOV R5, RZ, RZ, -R4 ;  /* 0x000000ffff057224 */ /* 0x000fc400078e0a04 */
[----:B------:R-:W-:Y:S02]  /*5a80*/  IMAD R4, R4, UR18, R23 ;  /* 0x0000001204047c24 */ /* 0x000fe4000f8e0217 */
[----:B0-----:R-:W-:Y:S02]  /*5a90*/  @P0 IMAD R15, R20, R24, R13 ;  /* 0x00000018140f0224 */ /* 0x001fe400078e020d */
[----:B------:R-:W-:Y:S01]  /*5aa0*/  IMAD R22, R5, UR5, R22 ;  /* 0x0000000505167c24 */ /* 0x000fe2000f8e0216 */
[----:B------:R-:W-:Y:S01]  /*5ab0*/  ULDC UR5, c[0x0][0x600] ;  /* 0x0001800000057ab9 */ /* 0x000fe20000000800 */
[----:B------:R-:W-:Y:S02]  /*5ac0*/  IMAD R15, R4, UR6, R15 ;  /* 0x00000006040f7c24 */ /* 0x000fe4000f8e020f */
[----:B------:R-:W-:Y:S02]  /*5ad0*/  IMAD R22, R22, UR5, R21 ;  /* 0x0000000516167c24 */ /* 0x000fe4000f8e0215 */
[----:B------:R-:W-:-:S03]  /*5ae0*/  IMAD.MOV.U32 R4, RZ, RZ, 0x1 ;  /* 0x00000001ff047424 */ /* 0x000fc600078e00ff */
[----:B------:R-:W-:Y:S02]  /*5af0*/  SEL R13, R22, R15, !P0 ;  /* 0x0000000f160d7207 */ /* 0x000fe40004000000 */
[----:B------:R-:W-:-:S07]  /*5b00*/  SEL R20, R15, R22, !P0 ;  /* 0x000000160f147207 */ /* 0x000fce0004000000 */
.L_x_113:
[----:B------:R-:W-:Y:S05]  /*5b10*/  BSYNC B1 ;  /* 0x0000000000017941 */ /* 0x000fea0003800000 */
.L_x_112:
[----:B------:R-:W-:-:S13]  /*5b20*/  LOP3.LUT P0, RZ, R4, 0xff, RZ, 0xc0, !PT ;  /* 0x000000ff04ff7812 */ /* 0x000fda000780c0ff */
[----:B------:R-:W-:Y:S05]  /*5b30*/  @P0 BRA `(.L_x_116) ;  /* 0xfffffff400400947 */ /* 0x000fea000383ffff */
[----:B------:R-:W-:Y:S05]  /*5b40*/  BSYNC B0 ;  /* 0x0000000000007941 */ /* 0x000fea0003800000 */
.L_x_105:
[----:B------:R-:W-:-:S03]  /*5b50*/  UMOV UR5, 0xffffffff ;  /* 0xffffffff00057882 */ /* 0x000fc60000000000 */
[----:B------:R-:W-:Y:S05]  /*5b60*/  BRA.DIV UR5, `(.L_x_117) ;  /* 0x0000000e050c7947 */ /* 0x000fea000b800000 */
[----:B------:R-:W-:-:S13]  /*5b70*/  ELECT P6, URZ, PT ;  /* 0x00000000003f782f */ /* 0x000fda00038c0000 */
.L_x_145:
[----:B------:R-:W-:Y:S04]  /*5b80*/  BSSY B0, `(.L_x_118) ;  /* 0x00000a9000007945 */ /* 0x000fe80003800000 */
[----:B------:R-:W-:Y:S05]  /*5b90*/  @!P6 BRA `(.L_x_119) ;  /* 0x00000008009ce947 */ /* 0x000fea0003800000 */
[----:B------:R-:W-:-:S04]  /*5ba0*/  LOP3.LUT R19, R19, 0x2, RZ, 0xfc, !PT ;  /* 0x0000000213137812 */ /* 0x000fc800078efcff */
[----:B------:R-:W-:-:S13]  /*5bb0*/  ISETP.NE.AND P0, PT, R19, 0x3, PT ;  /* 0x000000031300780c */ /* 0x000fda0003f05270 */
[----:B------:R-:W-:Y:S05]  /*5bc0*/  @!P0 BRA `(.L_x_120) ;  /* 0x0000000000048947 */ /* 0x000fea0003800000 */
[----:B------:R-:W-:Y:S01]  /*5bd0*/  BPT.TRAP 0x1 ;  /* 0x000000040000795c */ /* 0x000fe20000300000 */
.L_x_120:
[----:B------:R-:W0:Y:S01]  /*5be0*/  S2R R5, SR_CgaCtaId ;  /* 0x0000000000057919 */ /* 0x000e220000008800 */
[----:B------:R-:W-:Y:S02]  /*5bf0*/  MOV R2, 0x400 ;  /* 0x0000040000027802 */ /* 0x000fe40000000f00 */
[----:B------:R-:W-:Y:S02]  /*5c00*/  SHF.L.U32 R4, R0, 0x1f, RZ ;  /* 0x0000001f00047819 */ /* 0x000fe400000006ff */
[----:B0-----:R-:W-:-:S05]  /*5c10*/  LEA R2, R5, R2, 0x18 ;  /* 0x0000000205027211 */ /* 0x001fca00078ec0ff */
[----:B------:R-:W-:-:S04]  /*5c20*/  VIADD R2, R2, 0x90 ;  /* 0x0000009002027836 */ /* 0x000fc80000000000 */
[C---:B------:R-:W-:Y:S02]  /*5c30*/  IMAD R7, R3.reuse, 0x8, R2 ;  /* 0x0000000803077824 */ /* 0x040fe400078e0202 */
[----:B------:R-:W-:Y:S02]  /*5c40*/  VIADD R3, R3, 0x1 ;  /* 0x0000000103037836 */ /* 0x000fe40000000000 */
[----:B------:R-:W0:Y:S03]  /*5c50*/  SYNCS.PHASECHK.TRANS64.TRYWAIT P0, [R7+URZ], R4 ;  /* 0x00000004070075a7 */ /* 0x000e26000800017f */
[----:B------:R-:W-:-:S04]  /*5c60*/  ISETP.NE.AND P1, PT, R3, 0x12, PT ;  /* 0x000000120300780c */ /* 0x000fc80003f25270 */
[----:B------:R-:W-:Y:S02]  /*5c70*/  SEL R5, RZ, 0x1, P1 ;  /* 0x00000001ff057807 */ /* 0x000fe40000800000 */
[----:B------:R-:W-:Y:S02]  /*5c80*/  SEL R3, R3, RZ, P1 ;  /* 0x000000ff03037207 */ /* 0x000fe40000800000 */
[----:B------:R-:W-:-:S03]  /*5c90*/  LOP3.LUT R6, R0, R5, RZ, 0x3c, !PT ;  /* 0x0000000500067212 */ /* 0x000fc600078e3cff */
[----:B------:R-:W-:Y:S01]  /*5ca0*/  IMAD R8, R3, 0x8, R2 ;  /* 0x0000000803087824 */ /* 0x000fe200078e0202 */
[----:B------:R-:W-:Y:S01]  /*5cb0*/  SHF.L.U32 R5, R6, 0x1f, RZ ;  /* 0x0000001f06057819 */ /* 0x000fe200000006ff */
[----:B0-----:R-:W-:Y:S06]  /*5cc0*/  @!P0 BRA `(.L_x_121) ;  /* 0x0000000800d48947 */ /* 0x001fec0003800000 */
.L_x_146:
[----:B------:R-:W1:Y:S01]  /*5cd0*/  SYNCS.PHASECHK.TRANS64.TRYWAIT P0, [R8+URZ], R5 ;  /* 0x00000005080075a7 */ /* 0x000e62000800017f */
[----:B------:R-:W-:-:S05]  /*5ce0*/  VIADD R0, R3, 0x1 ;  /* 0x0000000103007836 */ /* 0x000fca0000000000 */
[----:B------:R-:W-:-:S04]  /*5cf0*/  ISETP.NE.AND P1, PT, R0, 0x12, PT ;  /* 0x000000120000780c */ /* 0x000fc80003f25270 */
[----:B------:R-:W-:Y:S02]  /*5d00*/  SEL R3, RZ, 0x1, P1 ;  /* 0x00000001ff037807 */ /* 0x000fe40000800000 */
[----:B0-----:R-:W-:Y:S02]  /*5d10*/  SEL R7, R0, RZ, P1 ;  /* 0x000000ff00077207 */ /* 0x001fe40000800000 */
[----:B------:R-:W-:-:S03]  /*5d20*/  LOP3.LUT R6, R6, R3, RZ, 0x3c, !PT ;  /* 0x0000000306067212 */ /* 0x000fc600078e3cff */
[----:B------:R-:W-:Y:S01]  /*5d30*/  IMAD R9, R7, 0x8, R2 ;  /* 0x0000000807097824 */ /* 0x000fe200078e0202 */
[----:B------:R-:W-:Y:S01]  /*5d40*/  SHF.L.U32 R4, R6, 0x1f, RZ ;  /* 0x0000001f06047819 */ /* 0x000fe200000006ff */
[----:B-1----:R-:W-:Y:S06]  /*5d50*/  @!P0 BRA `(.L_x_122) ;  /* 0x0000000800c48947 */ /* 0x002fec0003800000 */
.L_x_147:
[----:B------:R-:W1:Y:S01]  /*5d60*/  SYNCS.PHASECHK.TRANS64.TRYWAIT P0, [R9+URZ], R4 ;  /* 0x00000004090075a7 */ /* 0x000e62000800017f */
[----:B------:R-:W-:-:S05]  /*5d70*/  VIADD R0, R7, 0x1 ;  /* 0x0000000107007836 */ /* 0x000fca0000000000 */
[----:B------:R-:W-:-:S04]  /*5d80*/  ISETP.NE.AND P1, PT, R0, 0x12, PT ;  /* 0x000000120000780c */ /* 0x000fc80003f25270 */
[----:B------:R-:W-:Y:S02]  /*5d90*/  SEL R3, RZ, 0x1, P1 ;  /* 0x00000001ff037807 */ /* 0x000fe40000800000 */
[----:B------:R-:W-:Y:S02]  /*5da0*/  SEL R7, R0, RZ, P1 ;  /* 0x000000ff00077207 */ /* 0x000fe40000800000 */
[----:B------:R-:W-:-:S03]  /*5db0*/  LOP3.LUT R6, R6, R3, RZ, 0x3c, !PT ;  /* 0x0000000306067212 */ /* 0x000fc600078e3cff */
[----:B0-----:R-:W-:Y:S01]  /*5dc0*/  IMAD R8, R7, 0x8, R2 ;  /* 0x0000000807087824 */ /* 0x001fe200078e0202 */
[----:B------:R-:W-:Y:S01]  /*5dd0*/  SHF.L.U32 R5, R6, 0x1f, RZ ;  /* 0x0000001f06057819 */ /* 0x000fe200000006ff */
[----:B-1----:R-:W-:Y:S06]  /*5de0*/  @!P0 BRA `(.L_x_123) ;  /* 0x0000000800b48947 */ /* 0x002fec0003800000 */
.L_x_148:
        /* <DEDUP_REMOVED lines=9> */
.L_x_149:
        /* <DEDUP_REMOVED lines=9> */
.L_x_150:
        /* <DEDUP_REMOVED lines=9> */
.L_x_151:
        /* <DEDUP_REMOVED lines=9> */
.L_x_152:
        /* <DEDUP_REMOVED lines=9> */
.L_x_153:
        /* <DEDUP_REMOVED lines=9> */
.L_x_154:
        /* <DEDUP_REMOVED lines=9> */
.L_x_155:
        /* <DEDUP_REMOVED lines=9> */
.L_x_156:
        /* <DEDUP_REMOVED lines=9> */
.L_x_157:
        /* <DEDUP_REMOVED lines=9> */
.L_x_158:
        /* <DEDUP_REMOVED lines=9> */
.L_x_159:
        /* <DEDUP_REMOVED lines=9> */
.L_x_160:
[----:B------:R-:W1:Y:S01]  /*64b0*/  SYNCS.PHASECHK.TRANS64.TRYWAIT P0, [R8+URZ], R5 ;  /* 0x00000005080075a7 */ /* 0x000e62000800017f */
[----:B------:R-:W-:-:S05]  /*64c0*/  VIADD R0, R7, 0x1 ;  /* 0x0000000107007836 */ /* 0x000fca0000000000 */
[----:B------:R-:W-:-:S04]  /*64d0*/  ISETP.NE.AND P1, PT, R0, 0x12, PT ;  /* 0x000000120000780c */ /* 0x000fc80003f25270 */
[----:B------:R-:W-:Y:S02]  /*64e0*/  SEL R3, RZ, 0x1, P1 ;  /* 0x00000001ff037807 */ /* 0x000fe40000800000 */
[----:B------:R-:W-:Y:S02]  /*64f0*/  SEL R7, R0, RZ, P1 ;  /* 0x000000ff00077207 */ /* 0x000fe40000800000 */
[----:B0-----:R-:W-:-:S03]  /*6500*/  LOP3.LUT R9, R6, R3, RZ, 0x3c, !PT ;  /* 0x0000000306097212 */ /* 0x001fc600078e3cff */
[----:B------:R-:W-:Y:S01]  /*6510*/  IMAD R11, R7, 0x8, R2 ;  /* 0x00000008070b7824 */ /* 0x000fe200078e0202 */
[----:B------:R-:W-:Y:S01]  /*6520*/  SHF.L.U32 R6, R9, 0x1f, RZ ;  /* 0x0000001f09067819 */ /* 0x000fe200000006ff */
[----:B-1----:R-:W-:Y:S06]  /*6530*/  @!P0 BRA `(.L_x_136) ;  /* 0x0000000400e48947 */ /* 0x002fec0003800000 */
.L_x_161:
[----:B------:R-:W1:Y:S01]  /*6540*/  SYNCS.PHASECHK.TRANS64.TRYWAIT P0, [R11+URZ], R6 ;  /* 0x000000060b0075a7 */ /* 0x000e62000800017f */
[----:B------:R-:W-:-:S05]  /*6550*/  VIADD R0, R7, 0x1 ;  /* 0x0000000107007836 */ /* 0x000fca0000000000 */
[----:B------:R-:W-:-:S04]  /*6560*/  ISETP.NE.AND P1, PT, R0, 0x12, PT ;  /* 0x000000120000780c */ /* 0x000fc80003f25270 */
[----:B------:R-:W-:Y:S02]  /*6570*/  SEL R4, RZ, 0x1, P1 ;  /* 0x00000001ff047807 */ /* 0x000fe40000800000 */
[----:B------:R-:W-:Y:S02]  /*6580*/  SEL R3, R0, RZ, P1 ;  /* 0x000000ff00037207 */ /* 0x000fe40000800000 */
[----:B------:R-:W-:Y:S01]  /*6590*/  LOP3.LUT R0, R9, R4, RZ, 0x3c, !PT ;  /* 0x0000000409007212 */ /* 0x000fe200078e3cff */
[----:B-1----:R-:W-:Y:S06]  /*65a0*/  @!P0 BRA `(.L_x_137) ;  /* 0x0000000400dc8947 */ /* 0x002fec0003800000 */
.L_x_162:
[----:B------:R-:W-:Y:S01]  /*65b0*/  IMAD R3, R3, 0x8, R2 ;  /* 0x0000000803037824 */ /* 0x000fe200078e0202 */
[----:B------:R-:W-:-:S07]  /*65c0*/  SHF.L.U32 R0, R0, 0x1f, RZ ;  /* 0x0000001f00007819 */ /* 0x000fce00000006ff */
.L_x_138:
[----:B--2---:R2:W3:Y:S02]  /*65d0*/  SYNCS.PHASECHK.TRANS64.TRYWAIT P0, [R3+URZ], R0 ;  /* 0x00000000030075a7 */ /* 0x0044e4000800017f */
[----:B---3--:R-:W-:Y:S05]  /*65e0*/  @!P0 NANOSLEEP.SYNCS 0x989680 ;  /* 0x009896800000895d */ /* 0x008fea0003900000 */
[----:B------:R-:W3:Y:S02]  /*65f0*/  @!P0 SYNCS.PHASECHK.TRANS64 P0, [R3+URZ], R0 ;  /* 0x00000000030085a7 */ /* 0x000ee4000800007f */
[----:B---3--:R-:W-:Y:S05]  /*6600*/  @!P0 BRA `(.L_x_138) ;  /* 0xfffffffc00f08947 */ /* 0x008fea000383ffff */
.L_x_119:
[----:B------:R-:W-:Y:S05]  /*6610*/  BSYNC B0 ;  /* 0x0000000000007941 */ /* 0x000fea0003800000 */
.L_x_118:
[----:B------:R-:W-:Y:S05]  /*6620*/  EXIT ;  /* 0x000000000000794d */ /* 0x000fea0003800000 */
.L_x_22:
[----:B---3--:R3:W4:Y:S02]  /*6630*/  SYNCS.PHASECHK.TRANS64.TRYWAIT P1, [R3+URZ], R0 ;  /* 0x00000000030075a7 */ /* 0x008724000802017f */
[----:B----4-:R-:W-:Y:S05]  /*6640*/  @!P1 NANOSLEEP.SYNCS 0x989680 ;  /* 0x009896800000995d */ /* 0x010fea0003900000 */
[----:B------:R-:W4:Y:S02]  /*6650*/  @!P1 SYNCS.PHASECHK.TRANS64 P1, [R3+URZ], R0 ;  /* 0x00000000030095a7 */ /* 0x000f24000802007f */
[----:B----4-:R-:W-:Y:S05]  /*6660*/  @!P1 BRA `(.L_x_22) ;  /* 0xfffffffc00f09947 */ /* 0x010fea000383ffff */
[----:B------:R-:W-:Y:S05]  /*6670*/  BRA `(.L_x_21) ;  /* 0xffffffb000047947 */ /* 0x000fea000383ffff */
.L_x_27:
[----:B-1----:R1:W2:Y:S02]  /*6680*/  SYNCS.PHASECHK.TRANS64.TRYWAIT P1, [R5+URZ], R4 ;  /* 0x00000004050075a7 */ /* 0x0022a4000802017f */
[----:B--2---:R-:W-:Y:S05]  /*6690*/  @!P1 NANOSLEEP.SYNCS 0x989680 ;  /* 0x009896800000995d */ /* 0x004fea0003900000 */
[----:B------:R-:W2:Y:S02]  /*66a0*/  @!P1 SYNCS.PHASECHK.TRANS64 P1, [R5+URZ], R4 ;  /* 0x00000004050095a7 */ /* 0x000ea4000802007f */
[----:B--2---:R-:W-:Y:S05]  /*66b0*/  @!P1 BRA `(.L_x_27) ;  /* 0xfffffffc00f09947 */ /* 0x004fea000383ffff */
[----:B------:R-:W-:Y:S05]  /*66c0*/  BRA `(.L_x_26) ;  /* 0xffffffb000b47947 */ /* 0x000fea000383ffff */
.L_x_106:
[----:B------:R-:W-:Y:S01]  /*66d0*/  BSSY B1, `(.L_x_139) ;  /* 0x0000006000017945 */ /* 0x000fe20003800000 */
[----:B------:R-:W-:-:S07]  /*66e0*/  IMAD.MOV.U32 R15, RZ, RZ, -0x1 ;  /* 0xffffffffff0f7424 */ /* 0x000fce00078e00ff */
[----:B------:R-:W-:Y:S05]  /*66f0*/  WARPSYNC.COLLECTIVE R15, `(.L_x_140) ;  /* 0x000000000f0c7348 */ /* 0x000fea0003c00000 */
[----:B------:R-:W-:Y:S02]  /*6700*/  ELECT P6, UR62, PT ;  /* 0x00000000003e782f */ /* 0x000fe400038c0000 */
[----:B------:R-:W-:Y:S01]  /*6710*/  MOV R14, UR62 ;  /* 0x0000003e000e7c02 */ /* 0x000fe20008000f00 */
[----:B------:R-:W-:Y:S10]  /*6720*/  ENDCOLLECTIVE ;  /* 0x000000000000791b */ /* 0x000ff40003800000 */
.L_x_140:
[----:B------:R-:W-:Y:S05]  /*6730*/  BSYNC B1 ;  /* 0x0000000000017941 */ /* 0x000fea0003800000 */
.L_x_139:
[----:B------:R-:W-:Y:S05]  /*6740*/  BRA `(.L_x_141) ;  /* 0xffffffe800487947 */ /* 0x000fea000383ffff */
.L_x_109:
[----:B-1----:R1:W2:Y:S02]  /*6750*/  SYNCS.PHASECHK.TRANS64.TRYWAIT P0, [R22+URZ+0x90], R13 ;  /* 0x0000900d160075a7 */ /* 0x0022a4000800017f */
[----:B--2---:R-:W-:Y:S05]  /*6760*/  @!P0 NANOSLEEP.SYNCS 0x989680 ;  /* 0x009896800000895d */ /* 0x004fea0003900000 */
[----:B------:R-:W2:Y:S02]  /*6770*/  @!P0 SYNCS.PHASECHK.TRANS64 P0, [R22+URZ+0x90], R13 ;  /* 0x0000900d160085a7 */ /* 0x000ea4000800007f */
[----:B--2---:R-:W-:Y:S05]  /*6780*/  @!P0 BRA `(.L_x_109) ;  /* 0xfffffffc00f08947 */ /* 0x004fea000383ffff */
[----:B------:R-:W-:Y:S05]  /*6790*/  BRA `(.L_x_142) ;  /* 0xffffffe800887947 */ /* 0x000fea000383ffff */
.L_x_117:
[----:B------:R-:W-:Y:S01]  /*67a0*/  BSSY B0, `(.L_x_143) ;  /* 0x0000006000007945 */ /* 0x000fe20003800000 */
[----:B------:R-:W-:-:S07]  /*67b0*/  IMAD.MOV.U32 R15, RZ, RZ, -0x1 ;  /* 0xffffffffff0f7424 */ /* 0x000fce00078e00ff */
[----:B------:R-:W-:Y:S05]  /*67c0*/  WARPSYNC.COLLECTIVE R15, `(.L_x_144) ;  /* 0x000000000f0c7348 */ /* 0x000fea0003c00000 */
[----:B------:R-:W-:Y:S02]  /*67d0*/  ELECT P6, UR62, PT ;  /* 0x00000000003e782f */ /* 0x000fe400038c0000 */
[----:B------:R-:W-:Y:S01]  /*67e0*/  MOV R14, UR62 ;  /* 0x0000003e000e7c02 */ /* 0x000fe20008000f00 */
[----:B------:R-:W-:Y:S10]  /*67f0*/  ENDCOLLECTIVE ;  /* 0x000000000000791b */ /* 0x000ff40003800000 */
.L_x_144:
[----:B------:R-:W-:Y:S05]  /*6800*/  BSYNC B0 ;  /* 0x0000000000007941 */ /* 0x000fea0003800000 */
.L_x_143:
[----:B------:R-:W-:Y:S05]  /*6810*/  BRA `(.L_x_145) ;  /* 0xfffffff000d87947 */ /* 0x000fea000383ffff */
.L_x_121:
[----:B0-----:R0:W1:Y:S02]  /*6820*/  SYNCS.PHASECHK.TRANS64.TRYWAIT P0, [R7+URZ], R4 ;  /* 0x00000004070075a7 */ /* 0x001064000800017f */
[----:B-1----:R-:W-:Y:S05]  /*6830*/  @!P0 NANOSLEEP.SYNCS 0x989680 ;  /* 0x009896800000895d */ /* 0x002fea0003900000 */
[----:B------:R-:W1:Y:S02]  /*6840*/  @!P0 SYNCS.PHASECHK.TRANS64 P0, [R7+URZ], R4 ;  /* 0x00000004070085a7 */ /* 0x000e64000800007f */
[----:B-1----:R-:W-:Y:S05]  /*6850*/  @!P0 BRA `(.L_x_121) ;  /* 0xfffffffc00f08947 */ /* 0x002fea000383ffff */
[----:B------:R-:W-:Y:S05]  /*6860*/  BRA `(.L_x_146) ;  /* 0xfffffff400187947 */ /* 0x000fea000383ffff */
.L_x_122:
[----:B0-----:R0:W1:Y:S02]  /*6870*/  SYNCS.PHASECHK.TRANS64.TRYWAIT P0, [R8+URZ], R5 ;  /* 0x00000005080075a7 */ /* 0x001064000800017f */
[----:B-1----:R-:W-:Y:S05]  /*6880*/  @!P0 NANOSLEEP.SYNCS 0x989680 ;  /* 0x009896800000895d */ /* 0x002fea0003900000 */
[----:B------:R-:W1:Y:S02]  /*6890*/  @!P0 SYNCS.PHASECHK.TRANS64 P0, [R8+URZ], R5 ;  /* 0x00000005080085a7 */ /* 0x000e64000800007f */
[----:B-1----:R-:W-:Y:S05]  /*68a0*/  @!P0 BRA `(.L_x_122) ;  /* 0xfffffffc00f08947 */ /* 0x002fea000383ffff */
[----:B------:R-:W-:Y:S05]  /*68b0*/  BRA `(.L_x_147) ;  /* 0xfffffff400287947 */ /* 0x000fea000383ffff */
.L_x_123:
[----:B0-----:R0:W1:Y:S02]  /*68c0*/  SYNCS.PHASECHK.TRANS64.TRYWAIT P0, [R9+URZ], R4 ;  /* 0x00000004090075a7 */ /* 0x001064000800017f */
[----:B-1----:R-:W-:Y:S05]  /*68d0*/  @!P0 NANOSLEEP.SYNCS 0x989680 ;  /* 0x009896800000895d */ /* 0x002fea0003900000 */
[----:B------:R-:W1:Y:S02]  /*68e0*/  @!P0 SYNCS.PHASECHK.TRANS64 P0, [R9+URZ], R4 ;  /* 0x00000004090085a7 */ /* 0x000e64000800007f */
[----:B-1----:R-:W-:Y:S05]  /*68f0*/  @!P0 BRA `(.L_x_123) ;  /* 0xfffffffc00f08947 */ /* 0x002fea000383ffff */
[----:B------:R-:W-:Y:S05]  /*6900*/  BRA `(.L_x_148) ;  /* 0xfffffff400387947 */ /* 0x000fea000383ffff */
.L_x_124:
[----:B0-----:R0:W1:Y:S02]  /*6910*/  SYNCS.PHASECHK.TRANS64.TRYWAIT P0, [R8+URZ], R5 ;  /* 0x00000005080075a7 */ /* 0x001064000800017f */
[----:B-1----:R-:W-:Y:S05]  /*6920*/  @!P0 NANOSLEEP.SYNCS 0x989680 ;  /* 0x009896800000895d */ /* 0x002fea0003900000 */
[----:B------:R-:W1:Y:S02]  /*6930*/  @!P0 SYNCS.PHASECHK.TRANS64 P0, [R8+URZ], R5 ;  /* 0x00000005080085a7 */ /* 0x000e64000800007f */
[----:B-1----:R-:W-:Y:S05]  /*6940*/  @!P0 BRA `(.L_x_124) ;  /* 0xfffffffc00f08947 */ /* 0x002fea000383ffff */
[----:B------:R-:W-:Y:S05]  /*6950*/  BRA `(.L_x_149) ;  /* 0xfffffff400487947 */ /* 0x000fea000383ffff */
.L_x_125:
[----:B0-----:R0:W1:Y:S02]  /*6960*/  SYNCS.PHASECHK.TRANS64.TRYWAIT P0, [R9+URZ], R4 ;  /* 0x00000004090075a7 */ /* 0x001064000800017f */
[----:B-1----:R-:W-:Y:S05]  /*6970*/  @!P0 NANOSLEEP.SYNCS 0x989680 ;  /* 0x009896800000895d */ /* 0x002fea0003900000 */
[----:B------:R-:W1:Y:S02]  /*6980*/  @!P0 SYNCS.PHASECHK.TRANS64 P0, [R9+URZ], R4 ;  /* 0x00000004090085a7 */ /* 0x000e64000800007f */
[----:B-1----:R-:W-:Y:S05]  /*6990*/  @!P0 BRA `(.L_x_125) ;  /* 0xfffffffc00f08947 */ /* 0x002fea000383ffff */
[----:B------:R-:W-:Y:S05]  /*69a0*/  BRA `(.L_x_150) ;  /* 0xfffffff400587947 */ /* 0x000fea000383ffff */
.L_x_126:
[----:B0-----:R0:W1:Y:S02]  /*69b0*/  SYNCS.PHASECHK.TRANS64.TRYWAIT P0, [R8+URZ], R5 ;  /* 0x00000005080075a7 */ /* 0x001064000800017f */
[----:B-1----:R-:W-:Y:S05]  /*69c0*/  @!P0 NANOSLEEP.SYNCS 0x989680 ;  /* 0x009896800000895d */ /* 0x002fea0003900000 */
[----:B------:R-:W1:Y:S02]  /*69d0*/  @!P0 SYNCS.PHASECHK.TRANS64 P0, [R8+URZ], R5 ;  /* 0x00000005080085a7 */ /* 0x000e64000800007f */
[----:B-1----:R-:W-:Y:S05]  /*69e0*/  @!P0 BRA `(.L_x_126) ;  /* 0xfffffffc00f08947 */ /* 0x002fea000383ffff */
[----:B------:R-:W-:Y:S05]  /*69f0*/  BRA `(.L_x_151) ;  /* 0xfffffff400687947 */ /* 0x000fea000383ffff */
.L_x_127:
[----:B0-----:R0:W1:Y:S02]  /*6a00*/  SYNCS.PHASECHK.TRANS64.TRYWAIT P0, [R9+URZ], R4 ;  /* 0x00000004090075a7 */ /* 0x001064000800017f */
[----:B-1----:R-:W-:Y:S05]  /*6a10*/  @!P0 NANOSLEEP.SYNCS 0x989680 ;  /* 0x009896800000895d */ /* 0x002fea0003900000 */
[----:B------:R-:W1:Y:S02]  /*6a20*/  @!P0 SYNCS.PHASECHK.TRANS64 P0, [R9+URZ], R4 ;  /* 0x00000004090085a7 */ /* 0x000e64000800007f */
[----:B-1----:R-:W-:Y:S05]  /*6a30*/  @!P0 BRA `(.L_x_127) ;  /* 0xfffffffc00f08947 */ /* 0x002fea000383ffff */
[----:B------:R-:W-:Y:S05]  /*6a40*/  BRA `(.L_x_152) ;  /* 0xfffffff400787947 */ /* 0x000fea000383ffff */
.L_x_128:
[----:B0-----:R0:W1:Y:S02]  /*6a50*/  SYNCS.PHASECHK.TRANS64.TRYWAIT P0, [R8+URZ], R5 ;  /* 0x00000005080075a7 */ /* 0x001064000800017f */
[----:B-1----:R-:W-:Y:S05]  /*6a60*/  @!P0 NANOSLEEP.SYNCS 0x989680 ;  /* 0x009896800000895d */ /* 0x002fea0003900000 */
[----:B------:R-:W1:Y:S02]  /*6a70*/  @!P0 SYNCS.PHASECHK.TRANS64 P0, [R8+URZ], R5 ;  /* 0x00000005080085a7 */ /* 0x000e64000800007f */
[----:B-1----:R-:W-:Y:S05]  /*6a80*/  @!P0 BRA `(.L_x_128) ;  /* 0xfffffffc00f08947 */ /* 0x002fea000383ffff */
[----:B------:R-:W-:Y:S05]  /*6a90*/  BRA `(.L_x_153) ;  /* 0xfffffff400887947 */ /* 0x000fea000383ffff */
.L_x_129:
[----:B0-----:R0:W1:Y:S02]  /*6aa0*/  SYNCS.PHASECHK.TRANS64.TRYWAIT P0, [R9+URZ], R4 ;  /* 0x00000004090075a7 */ /* 0x001064000800017f */
[----:B-1----:R-:W-:Y:S05]  /*6ab0*/  @!P0 NANOSLEEP.SYNCS 0x989680 ;  /* 0x009896800000895d */ /* 0x002fea0003900000 */
[----:B------:R-:W1:Y:S02]  /*6ac0*/  @!P0 SYNCS.PHASECHK.TRANS64 P0, [R9+URZ], R4 ;  /* 0x00000004090085a7 */ /* 0x000e64000800007f */
[----:B-1----:R-:W-:Y:S05]  /*6ad0*/  @!P0 BRA `(.L_x_129) ;  /* 0xfffffffc00f08947 */ /* 0x002fea000383ffff */
[----:B------:R-:W-:Y:S05]  /*6ae0*/  BRA `(.L_x_154) ;  /* 0xfffffff400987947 */ /* 0x000fea000383ffff */
.L_x_130:
[----:B0-----:R0:W1:Y:S02]  /*6af0*/  SYNCS.PHASECHK.TRANS64.TRYWAIT P0, [R8+URZ], R5 ;  /* 0x00000005080075a7 */ /* 0x001064000800017f */
[----:B-1----:R-:W-:Y:S05]  /*6b00*/  @!P0 NANOSLEEP.SYNCS 0x989680 ;  /* 0x009896800000895d */ /* 0x002fea0003900000 */
[----:B------:R-:W1:Y:S02]  /*6b10*/  @!P0 SYNCS.PHASECHK.TRANS64 P0, [R8+URZ], R5 ;  /* 0x00000005080085a7 */ /* 0x000e64000800007f */
[----:B-1----:R-:W-:Y:S05]  /*6b20*/  @!P0 BRA `(.L_x_130) ;  /* 0xfffffffc00f08947 */ /* 0x002fea000383ffff */
[----:B------:R-:W-:Y:S05]  /*6b30*/  BRA `(.L_x_155) ;  /* 0xfffffff400a87947 */ /* 0x000fea000383ffff */
.L_x_131:
[----:B0-----:R0:W1:Y:S02]  /*6b40*/  SYNCS.PHASECHK.TRANS64.TRYWAIT P0, [R9+URZ], R4 ;  /* 0x00000004090075a7 */ /* 0x001064000800017f */
[----:B-1----:R-:W-:Y:S05]  /*6b50*/  @!P0 NANOSLEEP.SYNCS 0x989680 ;  /* 0x009896800000895d */ /* 0x002fea0003900000 */
[----:B------:R-:W1:Y:S02]  /*6b60*/  @!P0 SYNCS.PHASECHK.TRANS64 P0, [R9+URZ], R4 ;  /* 0x00000004090085a7 */ /* 0x000e64000800007f */
[----:B-1----:R-:W-:Y:S05]  /*6b70*/  @!P0 BRA `(.L_x_131) ;  /* 0xfffffffc00f08947 */ /* 0x002fea000383ffff */
[----:B------:R-:W-:Y:S05]  /*6b80*/  BRA `(.L_x_156) ;  /* 0xfffffff400b87947 */ /* 0x000fea000383ffff */
.L_x_132:
[----:B0-----:R0:W1:Y:S02]  /*6b90*/  SYNCS.PHASECHK.TRANS64.TRYWAIT P0, [R8+URZ], R5 ;  /* 0x00000005080075a7 */ /* 0x001064000800017f */
[----:B-1----:R-:W-:Y:S05]  /*6ba0*/  @!P0 NANOSLEEP.SYNCS 0x989680 ;  /* 0x009896800000895d */ /* 0x002fea0003900000 */
[----:B------:R-:W1:Y:S02]  /*6bb0*/  @!P0 SYNCS.PHASECHK.TRANS64 P0, [R8+URZ], R5 ;  /* 0x00000005080085a7 */ /* 0x000e64000800007f */
[----:B-1----:R-:W-:Y:S05]  /*6bc0*/  @!P0 BRA `(.L_x_132) ;  /* 0xfffffffc00f08947 */ /* 0x002fea000383ffff */
[----:B------:R-:W-:Y:S05]  /*6bd0*/  BRA `(.L_x_157) ;  /* 0xfffffff400c87947 */ /* 0x000fea000383ffff */
.L_x_133:
[----:B0-----:R0:W1:Y:S02]  /*6be0*/  SYNCS.PHASECHK.TRANS64.TRYWAIT P0, [R9+URZ], R4 ;  /* 0x00000004090075a7 */ /* 0x001064000800017f */
[----:B-1----:R-:W-:Y:S05]  /*6bf0*/  @!P0 NANOSLEEP.SYNCS 0x989680 ;  /* 0x009896800000895d */ /* 0x002fea0003900000 */
[----:B------:R-:W1:Y:S02]  /*6c00*/  @!P0 SYNCS.PHASECHK.TRANS64 P0, [R9+URZ], R4 ;  /* 0x00000004090085a7 */ /* 0x000e64000800007f */
[----:B-1----:R-:W-:Y:S05]  /*6c10*/  @!P0 BRA `(.L_x_133) ;  /* 0xfffffffc00f08947 */ /* 0x002fea000383ffff */
[----:B------:R-:W-:Y:S05]  /*6c20*/  BRA `(.L_x_158) ;  /* 0xfffffff400d87947 */ /* 0x000fea000383ffff */
.L_x_134:
[----:B0-----:R0:W1:Y:S02]  /*6c30*/  SYNCS.PHASECHK.TRANS64.TRYWAIT P0, [R8+URZ], R5 ;  /* 0x00000005080075a7 */ /* 0x001064000800017f */
[----:B-1----:R-:W-:Y:S05]  /*6c40*/  @!P0 NANOSLEEP.SYNCS 0x989680 ;  /* 0x009896800000895d */ /* 0x002fea0003900000 */
[----:B------:R-:W1:Y:S02]  /*6c50*/  @!P0 SYNCS.PHASECHK.TRANS64 P0, [R8+URZ], R5 ;  /* 0x00000005080085a7 */ /* 0x000e64000800007f */
[----:B-1----:R-:W-:Y:S05]  /*6c60*/  @!P0 BRA `(.L_x_134) ;  /* 0xfffffffc00f08947 */ /* 0x002fea000383ffff */
[----:B------:R-:W-:Y:S05]  /*6c70*/  BRA `(.L_x_159) ;  /* 0xfffffff400e87947 */ /* 0x000fea000383ffff */
.L_x_135:
[----:B0-----:R0:W1:Y:S02]  /*6c80*/  SYNCS.PHASECHK.TRANS64.TRYWAIT P0, [R9+URZ], R4 ;  /* 0x00000004090075a7 */ /* 0x001064000800017f */
[----:B-1----:R-:W-:Y:S05]  /*6c90*/  @!P0 NANOSLEEP.SYNCS 0x989680 ;  /* 0x009896800000895d */ /* 0x002fea0003900000 */
[----:B------:R-:W1:Y:S02]  /*6ca0*/  @!P0 SYNCS.PHASECHK.TRANS64 P0, [R9+URZ], R4 ;  /* 0x00000004090085a7 */ /* 0x000e64000800007f */
[----:B-1----:R-:W-:Y:S05]  /*6cb0*/  @!P0 BRA `(.L_x_135) ;  /* 0xfffffffc00f08947 */ /* 0x002fea000383ffff */
[----:B------:R-:W-:Y:S05]  /*6cc0*/  BRA `(.L_x_160) ;  /* 0xfffffff400f87947 */ /* 0x000fea000383ffff */
.L_x_136:
[----:B0-----:R0:W1:Y:S02]  /*6cd0*/  SYNCS.PHASECHK.TRANS64.TRYWAIT P0, [R8+URZ], R5 ;  /* 0x00000005080075a7 */ /* 0x001064000800017f */
[----:B-1----:R-:W-:Y:S05]  /*6ce0*/  @!P0 NANOSLEEP.SYNCS 0x989680 ;  /* 0x009896800000895d */ /* 0x002fea0003900000 */
[----:B------:R-:W1:Y:S02]  /*6cf0*/  @!P0 SYNCS.PHASECHK.TRANS64 P0, [R8+URZ], R5 ;  /* 0x00000005080085a7 */ /* 0x000e64000800007f */
[----:B-1----:R-:W-:Y:S05]  /*6d00*/  @!P0 BRA `(.L_x_136) ;  /* 0xfffffffc00f08947 */ /* 0x002fea000383ffff */
[----:B------:R-:W-:Y:S05]  /*6d10*/  BRA `(.L_x_161) ;  /* 0xfffffff800087947 */ /* 0x000fea000383ffff */
.L_x_137:
[----:B-1----:R1:W2:Y:S02]  /*6d20*/  SYNCS.PHASECHK.TRANS64.TRYWAIT P0, [R11+URZ], R6 ;  /* 0x000000060b0075a7 */ /* 0x0022a4000800017f */
[----:B--2---:R-:W-:Y:S05]  /*6d30*/  @!P0 NANOSLEEP.SYNCS 0x989680 ;  /* 0x009896800000895d */ /* 0x004fea0003900000 */
[----:B------:R-:W2:Y:S02]  /*6d40*/  @!P0 SYNCS.PHASECHK.TRANS64 P0, [R11+URZ], R6 ;  /* 0x000000060b0085a7 */ /* 0x000ea4000800007f */
[----:B--2---:R-:W-:Y:S05]  /*6d50*/  @!P0 BRA `(.L_x_137) ;  /* 0xfffffffc00f08947 */ /* 0x004fea000383ffff */
[----:B------:R-:W-:Y:S05]  /*6d60*/  BRA `(.L_x_162) ;  /* 0xfffffff800107947 */ /* 0x000fea000383ffff */
.L_x_163:
[----:B------:R-:W-:-:S00]  /*6d70*/  BRA `(.L_x_163) ;  /* 0xfffffffc00fc7947 */ /* 0x000fc0000383ffff */
[----:B------:R-:W-:-:S00]  /*6d80*/  NOP ;  /* 0x0000000000007918 */ /* 0x000fc00000000000 */
[----:B------:R-:W-:-:S00]  /*6d90*/  NOP ;  /* 0x0000000000007918 */ /* 0x000fc00000000000 */
[----:B------:R-:W-:-:S00]  /*6da0*/  NOP ;  /* 0x0000000000007918 */ /* 0x000fc00000000000 */
[----:B------:R-:W-:-:S00]  /*6db0*/  NOP ;  /* 0x0000000000007918 */ /* 0x000fc00000000000 */
[----:B------:R-:W-:-:S00]  /*6dc0*/  NOP ;  /* 0x0000000000007918 */ /* 0x000fc00000000000 */
[----:B------:R-:W-:-:S00]  /*6dd0*/  NOP ;  /* 0x0000000000007918 */ /* 0x000fc00000000000 */
[----:B------:R-:W-:-:S00]  /*6de0*/  NOP ;  /* 0x0000000000007918 */ /* 0x000fc00000000000 */
[----:B------:R-:W-:-:S00]  /*6df0*/  NOP ;  /* 0x0000000000007918 */ /* 0x000fc00000000000 */
.L_x_164:


//--------------------- .nv.global.init           --------------------------
	.section	.nv.global.init,"aw",@progbits
.nv.global.init:
	.type		$str$22,@object
	.size		$str$22,($str$23 - $str$22)
$str$22:
        /*0000*/ 	.byte	0x6b, 0x5f, 0x74, 0x69, 0x6c, 0x65, 0x5f, 0x63, 0x6f, 0x75, 0x6e, 0x74, 0x20, 0x3e, 0x3d, 0x20
        /*0010*/ 	.byte	0x31, 0x00
	.type		$str$23,@object
	.size		$str$23,(__unnamed_1 - $str$23)
$str$23:
        /*0012*/ 	.byte	0x2f, 0x74, 0x6d, 0x70, 0x2f, 0x63, 0x75, 0x74, 0x6c, 0x61, 0x73, 0x73, 0x5f, 0x73, 0x77, 0x65
        /*0022*/ 	.byte	0x65, 0x70, 0x5f, 0x73, 0x72, 0x63, 0x2f, 0x69, 0x6e, 0x63, 0x6c, 0x75, 0x64, 0x65, 0x2f, 0x63
        /*0032*/ 	.byte	0x75, 0x74, 0x6c, 0x61, 0x73, 0x73, 0x2f, 0x67, 0x65, 0x6d, 0x6d, 0x2f, 0x63, 0x6f, 0x6c, 0x6c
        /*0042*/ 	.byte	0x65, 0x63, 0x74, 0x69, 0x76, 0x65, 0x2f, 0x73, 0x6d, 0x39, 0x30, 0x5f, 0x6d, 0x6d, 0x61, 0x5f
        /*0052*/ 	.byte	0x74, 0x6d, 0x61, 0x5f, 0x67, 0x6d, 0x6d, 0x61, 0x5f, 0x73, 0x73, 0x5f, 0x77, 0x61, 0x72, 0x70
        /*0062*/ 	.byte	0x73, 0x70, 0x65, 0x63, 0x69, 0x61, 0x6c, 0x69, 0x7a, 0x65, 0x64, 0x2e, 0x68, 0x70, 0x70, 0x00
	.type		__unnamed_1,@object
	.size		__unnamed_1,(.L_0 - __unnamed_1)
__unnamed_1:
        /*0072*/ 	.byte	0x76, 0x6f, 0x69, 0x64, 0x20, 0x63, 0x75, 0x74, 0x6c, 0x61, 0x73, 0x73, 0x3a, 0x3a, 0x67, 0x65
        /* <DEDUP_REMOVED lines=180> */
        /*0bc2*/ 	.byte	0x79, 0x5d, 0x00
.L_0:


//--------------------- .nv.shared._ZN7cutlass13device_kernelINS_4gemm6kernel13GemmUniversalIN4cute5tupleIJiiiiEEENS1_10collective13CollectiveMmaINS1_34MainloopSm90TmaGmmaWarpSpecializedILi18ENS5_IJNS4_1CILi1EEENSA_ILi2EEESB_EEENS1_35KernelTmaWarpSpecializedCooperativeEEENS5_IJNSA_ILi128EEENSA_ILi64EEENSA_ILi32EEEEEENS_6half_tENS5_IJlSB_lEEESK_SL_NS4_8TiledMMAINS4_8MMA_AtomIJNS4_4SM904GMMA25MMA_64x64x16_F32F16F16_SSILNSP_5MajorE0ELSR_0ELNSP_7ScaleInE1ELSS_1EEEEEENS4_6LayoutINS5_IJSC_SB_SB_EEENS5_IJSB_NSA_ILi0EEESX_EEEEENS5_IJNS4_10UnderscoreES10_S10_EEEEENS4_23SM90_TMA_LOAD_MULTICASTENS4_14ComposedLayoutINS4_7SwizzleILi2ELi4ELi3EEENS4_18smem_ptr_flag_bitsILi16EEENSV_INS5_IJNSA_ILi8EEESI_EEENS5_IJSI_SB_EEEEEEEvNS4_8identityENS4_13SM90_TMA_LOADES1D_vS1E_EENS_8epilogue10collective6detail29Sm90TmaWarpSpecializedAdapterINS1I_15DefaultEpilogueISK_SL_SL_NS1H_6thread17LinearCombinationISK_Li1EffLNS1M_9ScaleType4KindE0ELNS_15FloatRoundStyleE2ESK_EENS1_15EpilogueDefaultEEEEEvvEEEEvNT_6ParamsE --------------------------
	.section	.nv.shared._ZN7cutlass13device_kernelINS_4gemm6kernel13GemmUniversalIN4cute5tupleIJiiiiEEENS1_10collective13CollectiveMmaINS1_34MainloopSm90TmaGmmaWarpSpecializedILi18ENS5_IJNS4_1CILi1EEENSA_ILi2EEESB_EEENS1_35KernelTmaWarpSpecializedCooperativeEEENS5_IJNSA_ILi128EEENSA_ILi64EEENSA_ILi32EEEEEENS_6half_tENS5_IJlSB_lEEESK_SL_NS4_8TiledMMAINS4_8MMA_AtomIJNS4_4SM904GMMA25MMA_64x64x16_F32F16F16_SSILNSP_5MajorE0ELSR_0ELNSP_7ScaleInE1ELSS_1EEEEEENS4_6LayoutINS5_IJSC_SB_SB_EEENS5_IJSB_NSA_ILi0EEESX_EEEEENS5_IJNS4_10UnderscoreES10_S10_EEEEENS4_23SM90_TMA_LOAD_MULTICASTENS4_14ComposedLayoutINS4_7SwizzleILi2ELi4ELi3EEENS4_18smem_ptr_flag_bitsILi16EEENSV_INS5_IJNSA_ILi8EEESI_EEENS5_IJSI_SB_EEEEEEEvNS4_8identityENS4_13SM90_TMA_LOADES1D_vS1E_EENS_8epilogue10collective6detail29Sm90TmaWarpSpecializedAdapterINS1I_15DefaultEpilogueISK_SL_SL_NS1H_6thread17LinearCombinationISK_Li1EffLNS1M_9ScaleType4KindE0ELNS_15FloatRoundStyleE2ESK_EENS1_15EpilogueDefaultEEEEEvvEEEEvNT_6ParamsE,"aw",@nobits
	.sectionflags	@""
	.align	16
	.zero		1024


//--------------------- .nv.shared.reserved.0     --------------------------
	.section	.nv.shared.reserved.0,"aw",@nobits
	.weak		__nv_reservedSMEM_offset_0_alias
	.size		__nv_reservedSMEM_offset_0_alias, 0, 0
	.other		__nv_reservedSMEM_offset_0_alias,@"STO_CUDA_RESERVED_SHARED STV_DEFAULT"
__nv_reservedSMEM_offset_0_alias:
	.zero		0


//--------------------- .nv.global                --------------------------
	.section	.nv.global,"aw",@nobits
.nv.global:
	.type		_ZN40_INTERNAL_0debe5a2_4_k_cu_ad5a658b_266294cute1_E,@object
	.size		_ZN40_INTERNAL_0debe5a2_4_k_cu_ad5a658b_266294cute1_E,(_ZN40_INTERNAL_0debe5a2_4_k_cu_ad5a658b_266294cuda3std3__45__cpo6cbeginE - _ZN40_INTERNAL_0debe5a2_4_k_cu_ad5a658b_266294cute1_E)
_ZN40_INTERNAL_0debe5a2_4_k_cu_ad5a658b_266294cute1_E:
	.zero		1
	.type		_ZN40_INTERNAL_0debe5a2_4_k_cu_ad5a658b_266294cuda3std3__45__cpo6cbeginE,@object
	.size		_ZN40_INTERNAL_0debe5a2_4_k_cu_ad5a658b_266294cuda3std3__45__cpo6cbeginE,(_ZN40_INTERNAL_0debe5a2_4_k_cu_ad5a658b_266294cuda3std3__48in_placeE - _ZN40_INTERNAL_0debe5a2_4_k_cu_ad5a658b_266294cuda3std3__45__cpo6cbeginE)
_ZN40_INTERNAL_0debe5a2_4_k_cu_ad5a658b_266294cuda3std3__45__cpo6cbeginE:
	.zero		1
	.type		_ZN40_INTERNAL_0debe5a2_4_k_cu_ad5a658b_266294cuda3std3__48in_placeE,@object
	.size		_ZN40_INTERNAL_0debe5a2_4_k_cu_ad5a658b_266294cuda3std3__48in_placeE,(_ZN40_INTERNAL_0debe5a2_4_k_cu_ad5a658b_266294cuda3std6ranges3__45__cpo9iter_moveE - _ZN40_INTERNAL_0debe5a2_4_k_cu_ad5a658b_266294cuda3std3__48in_placeE)
_ZN40_INTERNAL_0debe5a2_4_k_cu_ad5a658b_266294cuda3std3__48in_placeE:
	.zero		1
	.type		_ZN40_INTERNAL_0debe5a2_4_k_cu_ad5a658b_266294cuda3std6ranges3__45__cpo9iter_moveE,@object
	.size		_ZN40_INTERNAL_0debe5a2_4_k_cu_ad5a658b_266294cuda3std6ranges3__45__cpo9iter_moveE,(_ZN40_INTERNAL_0debe5a2_4_k_cu_ad5a658b_266294cuda3std3__45__cpo5beginE - _ZN40_INTERNAL_0debe5a2_4_k_cu_ad5a658b_266294cuda3std6ranges3__45__cpo9iter_moveE)
_ZN40_INTERNAL_0debe5a2_4_k_cu_ad5a658b_266294cuda3std6ranges3__45__cpo9iter_moveE:
	.zero		1
	.type		_ZN40_INTERNAL_0debe5a2_4_k_cu_ad5a658b_266294cuda3std3__45__cpo5beginE,@object
	.size		_ZN40_INTERNAL_0debe5a2_4_k_cu_ad5a658b_266294cuda3std3__45__cpo5beginE,(_ZN40_INTERNAL_0debe5a2_4_k_cu_ad5a658b_266294cuda3std3__442_GLOBAL__N__0debe5a2_4_k_cu_ad5a658b_266296ignoreE - _ZN40_INTERNAL_0debe5a2_4_k_cu_ad5a658b_266294cuda3std3__45__cpo5beginE)
_ZN40_INTERNAL_0debe5a2_4_k_cu_ad5a658b_266294cuda3std3__45__cpo5beginE:
	.zero		1
	.type		_ZN40_INTERNAL_0debe5a2_4_k_cu_ad5a658b_266294cuda3std3__442_GLOBAL__N__0debe5a2_4_k_cu_ad5a658b_266296ignoreE,@object
	.size		_ZN40_INTERNAL_0debe5a2_4_k_cu_ad5a658b_266294cuda3std3__442_GLOBAL__N__0debe5a2_4_k_cu_ad5a658b_266296ignoreE,(_ZN40_INTERNAL_0debe5a2_4_k_cu_ad5a658b_266294cute7productE - _ZN40_INTERNAL_0debe5a2_4_k_cu_ad5a658b_266294cuda3std3__442_GLOBAL__N__0debe5a2_4_k_cu_ad5a658b_266296ignoreE)
_ZN40_INTERNAL_0debe5a2_4_k_cu_ad5a658b_266294cuda3std3__442_GLOBAL__N__0debe5a2_4_k_cu_ad5a658b_266296ignoreE:
	.zero		1
	.type		_ZN40_INTERNAL_0debe5a2_4_k_cu_ad5a658b_266294cute7productE,@object
	.size		_ZN40_INTERNAL_0debe5a2_4_k_cu_ad5a658b_266294cute7productE,(_ZN40_INTERNAL_0debe5a2_4_k_cu_ad5a658b_266294cuda3std3__45__cpo3endE - _ZN40_INTERNAL_0debe5a2_4_k_cu_ad5a658b_266294cute7productE)
_ZN40_INTERNAL_0debe5a2_4_k_cu_ad5a658b_266294cute7productE:
	.zero		1
	.type		_ZN40_INTERNAL_0debe5a2_4_k_cu_ad5a658b_266294cuda3std3__45__cpo3endE,@object
	.size		_ZN40_INTERNAL_0debe5a2_4_k_cu_ad5a658b_266294cuda3std3__45__cpo3endE,(_ZN40_INTERNAL_0debe5a2_4_k_cu_ad5a658b_266294cuda3std3__419piecewise_constructE - _ZN40_INTERNAL_0debe5a2_4_k_cu_ad5a658b_266294cuda3std3__45__cpo3endE)
_ZN40_INTERNAL_0debe5a2_4_k_cu_ad5a658b_266294cuda3std3__45__cpo3endE:
	.zero		1
	.type		_ZN40_INTERNAL_0debe5a2_4_k_cu_ad5a658b_266294cuda3std3__419piecewise_constructE,@object
	.size		_ZN40_INTERNAL_0debe5a2_4_k_cu_ad5a658b_266294cuda3std3__419piecewise_constructE,(_ZN40_INTERNAL_0debe5a2_4_k_cu_ad5a658b_266294cuda3std3__45__cpo4cendE - _ZN40_INTERNAL_0debe5a2_4_k_cu_ad5a658b_266294cuda3std3__419piecewise_constructE)
_ZN40_INTERNAL_0debe5a2_4_k_cu_ad5a658b_266294cuda3std3__419piecewise_constructE:
	.zero		1
	.type		_ZN40_INTERNAL_0debe5a2_4_k_cu_ad5a658b_266294cuda3std3__45__cpo4cendE,@object
	.size		_ZN40_INTERNAL_0debe5a2_4_k_cu_ad5a658b_266294cuda3std3__45__cpo4cendE,(_ZN40_INTERNAL_0debe5a2_4_k_cu_ad5a658b_266294cuda3std6ranges3__45__cpo4swapE - _ZN40_INTERNAL_0debe5a2_4_k_cu_ad5a658b_266294cuda3std3__45__cpo4cendE)
_ZN40_INTERNAL_0debe5a2_4_k_cu_ad5a658b_266294cuda3std3__45__cpo4cendE:
	.zero		1
	.type		_ZN40_INTERNAL_0debe5a2_4_k_cu_ad5a658b_266294cuda3std6ranges3__45__cpo4swapE,@object
	.size		_ZN40_INTERNAL_0debe5a2_4_k_cu_ad5a658b_266294cuda3std6ranges3__45__cpo4swapE,(.L_8 - _ZN40_INTERNAL_0debe5a2_4_k_cu_ad5a658b_266294cuda3std6ranges3__45__cpo4swapE)
_ZN40_INTERNAL_0debe5a2_4_k_cu_ad5a658b_266294cuda3std6ranges3__45__cpo4swapE:
	.zero		1
.L_8:


//--------------------- .nv.constant0._ZN7cutlass13device_kernelINS_4gemm6kernel13GemmUniversalIN4cute5tupleIJiiiiEEENS1_10collective13CollectiveMmaINS1_34MainloopSm90TmaGmmaWarpSpecializedILi18ENS5_IJNS4_1CILi1EEENSA_ILi2EEESB_EEENS1_35KernelTmaWarpSpecializedCooperativeEEENS5_IJNSA_ILi128EEENSA_ILi64EEENSA_ILi32EEEEEENS_6half_tENS5_IJlSB_lEEESK_SL_NS4_8TiledMMAINS4_8MMA_AtomIJNS4_4SM904GMMA25MMA_64x64x16_F32F16F16_SSILNSP_5MajorE0ELSR_0ELNSP_7ScaleInE1ELSS_1EEEEEENS4_6LayoutINS5_IJSC_SB_SB_EEENS5_IJSB_NSA_ILi0EEESX_EEEEENS5_IJNS4_10UnderscoreES10_S10_EEEEENS4_23SM90_TMA_LOAD_MULTICASTENS4_14ComposedLayoutINS4_7SwizzleILi2ELi4ELi3EEENS4_18smem_ptr_flag_bitsILi16EEENSV_INS5_IJNSA_ILi8EEESI_EEENS5_IJSI_SB_EEEEEEEvNS4_8identityENS4_13SM90_TMA_LOADES1D_vS1E_EENS_8epilogue10collective6detail29Sm90TmaWarpSpecializedAdapterINS1I_15DefaultEpilogueISK_SL_SL_NS1H_6thread17LinearCombinationISK_Li1EffLNS1M_9ScaleType4KindE0ELNS_15FloatRoundStyleE2ESK_EENS1_15EpilogueDefaultEEEEEvvEEEEvNT_6ParamsE --------------------------
	.section	.nv.constant0._ZN7cutlass13device_kernelINS_4gemm6kernel13GemmUniversalIN4cute5tupleIJiiiiEEENS1_10collective13CollectiveMmaINS1_34MainloopSm90TmaGmmaWarpSpecializedILi18ENS5_IJNS4_1CILi1EEENSA_ILi2EEESB_EEENS1_35KernelTmaWarpSpecializedCooperativeEEENS5_IJNSA_ILi128EEENSA_ILi64EEENSA_ILi32EEEEEENS_6half_tENS5_IJlSB_lEEESK_SL_NS4_8TiledMMAINS4_8MMA_AtomIJNS4_4SM904GMMA25MMA_64x64x16_F32F16F16_SSILNSP_5MajorE0ELSR_0ELNSP_7ScaleInE1ELSS_1EEEEEENS4_6LayoutINS5_IJSC_SB_SB_EEENS5_IJSB_NSA_ILi0EEESX_EEEEENS5_IJNS4_10UnderscoreES10_S10_EEEEENS4_23SM90_TMA_LOAD_MULTICASTENS4_14ComposedLayoutINS4_7SwizzleILi2ELi4ELi3EEENS4_18smem_ptr_flag_bitsILi16EEENSV_INS5_IJNSA_ILi8EEESI_EEENS5_IJSI_SB_EEEEEEEvNS4_8identityENS4_13SM90_TMA_LOADES1D_vS1E_EENS_8epilogue10collective6detail29Sm90TmaWarpSpecializedAdapterINS1I_15DefaultEpilogueISK_SL_SL_NS1H_6thread17LinearCombinationISK_Li1EffLNS1M_9ScaleType4KindE0ELNS_15FloatRoundStyleE2ESK_EENS1_15EpilogueDefaultEEEEEvvEEEEvNT_6ParamsE,"a",@progbits
	.sectionflags	@""
	.align	4
.nv.constant0._ZN7cutlass13device_kernelINS_4gemm6kernel13GemmUniversalIN4cute5tupleIJiiiiEEENS1_10collective13CollectiveMmaINS1_34MainloopSm90TmaGmmaWarpSpecializedILi18ENS5_IJNS4_1CILi1EEENSA_ILi2EEESB_EEENS1_35KernelTmaWarpSpecializedCooperativeEEENS5_IJNSA_ILi128EEENSA_ILi64EEENSA_ILi32EEEEEENS_6half_tENS5_IJlSB_lEEESK_SL_NS4_8TiledMMAINS4_8MMA_AtomIJNS4_4SM904GMMA25MMA_64x64x16_F32F16F16_SSILNSP_5MajorE0ELSR_0ELNSP_7ScaleInE1ELSS_1EEEEEENS4_6LayoutINS5_IJSC_SB_SB_EEENS5_IJSB_NSA_ILi0EEESX_EEEEENS5_IJNS4_10UnderscoreES10_S10_EEEEENS4_23SM90_TMA_LOAD_MULTICASTENS4_14ComposedLayoutINS4_7SwizzleILi2ELi4ELi3EEENS4_18smem_ptr_flag_bitsILi16EEENSV_INS5_IJNSA_ILi8EEESI_EEENS5_IJSI_SB_EEEEEEEvNS4_8identityENS4_13SM90_TMA_LOADES1D_vS1E_EENS_8epilogue10collective6detail29Sm90TmaWarpSpecializedAdapterINS1I_15DefaultEpilogueISK_SL_SL_NS1H_6thread17LinearCombinationISK_Li1EffLNS1M_9ScaleType4KindE0ELNS_15FloatRoundStyleE2ESK_EENS1_15EpilogueDefaultEEEEEvvEEEEvNT_6ParamsE:
	.zero		1664


//--------------------- SYMBOLS --------------------------

	.type		.nv.reservedSmem.offset0,@object
	.size		.nv.reservedSmem.offset0,0x4
	.type		__assertfail,@function
